// auto-generated by cutlass_sweep.gemm — config: {"arch": "sm_100", "cluster_m": 1, "cluster_n": 1, "dtype": "fp32", "dtype_b": "fp32", "layout": "tt", "stages": 0, "tile_k": 64, "tile_m": 64, "tile_n": 128}
#include "cutlass/cutlass.h"
#include "cutlass/gemm/collective/collective_builder.hpp"
#include "cutlass/gemm/device/gemm_universal_adapter.h"
#include "cutlass/gemm/kernel/gemm_universal.hpp"
#include "cutlass/epilogue/collective/collective_builder.hpp"

using ElemA = float;
using ElemB = float;
using ElemCD = float;
using Acc  = float;
using TileShape    = cute::Shape<cute::_64, cute::_128, cute::_64>;
using ClusterShape = cute::Shape<cute::_1, cute::_1, cute::_1>;

using CollectiveEpilogue = typename cutlass::epilogue::collective::CollectiveBuilder<
    cutlass::arch::Sm100, cutlass::arch::OpClassTensorOp,
    TileShape, ClusterShape,
    cutlass::epilogue::collective::EpilogueTileAuto,
    Acc, Acc,
    ElemCD, cutlass::layout::RowMajor, 128 / cutlass::sizeof_bits<ElemCD>::value,
    ElemCD, cutlass::layout::RowMajor, 128 / cutlass::sizeof_bits<ElemCD>::value,
    cutlass::epilogue::collective::EpilogueScheduleAuto
  >::CollectiveOp;

using CollectiveMainloop = typename cutlass::gemm::collective::CollectiveBuilder<
    cutlass::arch::Sm100, cutlass::arch::OpClassTensorOp,
    ElemA, cutlass::layout::ColumnMajor, 128 / cutlass::sizeof_bits<ElemA>::value,
    ElemB, cutlass::layout::ColumnMajor, 128 / cutlass::sizeof_bits<ElemB>::value,
    Acc,
    TileShape, ClusterShape,
    cutlass::gemm::collective::StageCountAutoCarveout<static_cast<int>(sizeof(typename CollectiveEpilogue::SharedStorage))>,
    cutlass::gemm::collective::KernelScheduleAuto
  >::CollectiveOp;

using GemmKernel = cutlass::gemm::kernel::GemmUniversal<
    cute::Shape<int,int,int,int>,
    CollectiveMainloop,
    CollectiveEpilogue
>;
using Gemm = cutlass::gemm::device::GemmUniversalAdapter<GemmKernel>;

// Force the device kernel symbol into the cubin without needing a host main.
auto* _anchor = &cutlass::device_kernel<GemmKernel>;


// ===== COMPILED SASS (sm_100a) =====

	.target	sm_100a

	.elftype	@"ET_EXEC"


//--------------------- .note.nv.tkinfo           --------------------------
	.section	.note.nv.tkinfo,"",@"SHT_NOTE"
	.sectionflags	@"SHF_NOTE_NV_TKINFO"
	.tkinfo
        /*0018*/ 	.word	0x00000002
        /*0030*/ 	.string	""
        /*0030*/ 	.string	"ptxas"
        /*0030*/ 	.string	"Cuda compilation tools, release 13.0, V13.0.88"
        /*0030*/ 	.string	"Build cuda_13.0.r13.0/compiler.36424714_0"
        /*0030*/ 	.string	"-arch sm_100a -m 64 "



//--------------------- .note.nv.cuinfo           --------------------------
	.section	.note.nv.cuinfo,"",@"SHT_NOTE"
	.sectionflags	@"SHF_NOTE_NV_CUINFO"
        /*0018*/ 	.short	0x0002
        /*001a*/ 	.short	0x0064
        /*001c*/ 	.short	0x0082
	.zero		2


//--------------------- .nv.info                  --------------------------
	.section	.nv.info,"",@"SHT_CUDA_INFO"
	.align	4


	//----- nvinfo : EIATTR_REGCOUNT
	.align		4
        /*0000*/ 	.byte	0x04, 0x2f
        /*0002*/ 	.short	(.L_19 - .L_18)
	.align		4
.L_18:
        /*0004*/ 	.word	index@(_ZN7cutlass13device_kernelINS_4gemm6kernel13GemmUniversalIN4cute5tupleIJiiiiEEENS1_10collective13CollectiveMmaINS1_35MainloopSm100TmaUmmaWarpSpecializedILi4ELi2ELi4ENS5_IJNS4_1CILi1EEESB_SB_EEEEENS5_IJNSA_ILi64EEENSA_ILi128EEESE_EEEfNS5_IJSB_llEEEfNS5_IJlSB_lEEENS4_8TiledMMAINS4_8MMA_AtomIJNS4_17SM100_MMA_TF32_SSINS_10tfloat32_tESM_fLi64ELi128ELNS4_4UMMA5MajorE1ELSO_0ELNSN_7ScaleInE0ELSP_0EEEEEENS4_6LayoutISC_NS5_IJNSA_ILi0EEEST_ST_EEEEENS5_IJNS4_10UnderscoreESW_SW_EEEEENS4_13SM90_TMA_LOADENS4_14ComposedLayoutINS4_7SwizzleILi2ELi5ELi2EEENS4_18smem_ptr_flag_bitsILi32EEENSS_INS5_IJNSA_ILi32EEENSA_ILi4EEEEEENS5_IJSB_S15_EEEEEEEvNS4_8identityESZ_NS10_INS11_ILi3ELi4ELi3EEES14_NSS_INS5_IJNSA_ILi8EEES15_EEENS5_IJS15_SB_EEEEEEEvS1B_EENS_8epilogue10collective18CollectiveEpilogueINS1J_23Sm100TmaWarpSpecializedILi4ELi2ELi16ELb1ELb0EEEJSG_NS5_IJNSS_ISE_SB_EENSS_IS15_SB_EEEEEfSI_fSI_NS1J_6fusion15FusionCallbacksIS1N_NS1R_17LinearCombinationIffffLNS_15FloatRoundStyleE2EEESG_S1Q_JEEENS4_5SM1004TMEM4LOAD26SM100_TMEM_LOAD_16dp128b8xESZ_S1H_NS4_17SM75_U32x4_LDSM_NENS4_14SM90_TMA_STOREES1H_NS4_17SM90_U32x4_STSM_NENS4_39AutoVectorizingCopyWithAssumedAlignmentILi128EEEEEEvvEEEEvNT_6ParamsE)
        /*0008*/ 	.word	0x0000005e


	//----- nvinfo : EIATTR_FRAME_SIZE
	.align		4
.L_19:
        /*000c*/ 	.byte	0x04, 0x11
        /*000e*/ 	.short	(.L_21 - .L_20)
	.align		4
.L_20:
        /*0010*/ 	.word	index@($__internal_2_$__cuda_sm10x_tcgen05_guardrail_trap_unallocated_columns_being_dealloced)
        /*0014*/ 	.word	0x00000000


	//----- nvinfo : EIATTR_FRAME_SIZE
	.align		4
.L_21:
        /*0018*/ 	.byte	0x04, 0x11
        /*001a*/ 	.short	(.L_23 - .L_22)
	.align		4
.L_22:
        /*001c*/ 	.word	index@($__internal_1_$__cuda_sm10x_tcgen05_guardrail_trap_phase_invalid_during_alloc)
        /*0020*/ 	.word	0x00000000


	//----- nvinfo : EIATTR_FRAME_SIZE
	.align		4
.L_23:
        /*0024*/ 	.byte	0x04, 0x11
        /*0026*/ 	.short	(.L_25 - .L_24)
	.align		4
.L_24:
        /*0028*/ 	.word	index@($__internal_0_$__cuda_sm10x_tcgen05_guardrail_trap_col_being_dealloced_not_returned_by_alloc)
        /*002c*/ 	.word	0x00000000


	//----- nvinfo : EIATTR_FRAME_SIZE
	.align		4
.L_25:
        /*0030*/ 	.byte	0x04, 0x11
        /*0032*/ 	.short	(.L_27 - .L_26)
	.align		4
.L_26:
        /*0034*/ 	.word	index@(_ZN7cutlass13device_kernelINS_4gemm6kernel13GemmUniversalIN4cute5tupleIJiiiiEEENS1_10collective13CollectiveMmaINS1_35MainloopSm100TmaUmmaWarpSpecializedILi4ELi2ELi4ENS5_IJNS4_1CILi1EEESB_SB_EEEEENS5_IJNSA_ILi64EEENSA_ILi128EEESE_EEEfNS5_IJSB_llEEEfNS5_IJlSB_lEEENS4_8TiledMMAINS4_8MMA_AtomIJNS4_17SM100_MMA_TF32_SSINS_10tfloat32_tESM_fLi64ELi128ELNS4_4UMMA5MajorE1ELSO_0ELNSN_7ScaleInE0ELSP_0EEEEEENS4_6LayoutISC_NS5_IJNSA_ILi0EEEST_ST_EEEEENS5_IJNS4_10UnderscoreESW_SW_EEEEENS4_13SM90_TMA_LOADENS4_14ComposedLayoutINS4_7SwizzleILi2ELi5ELi2EEENS4_18smem_ptr_flag_bitsILi32EEENSS_INS5_IJNSA_ILi32EEENSA_ILi4EEEEEENS5_IJSB_S15_EEEEEEEvNS4_8identityESZ_NS10_INS11_ILi3ELi4ELi3EEES14_NSS_INS5_IJNSA_ILi8EEES15_EEENS5_IJS15_SB_EEEEEEEvS1B_EENS_8epilogue10collective18CollectiveEpilogueINS1J_23Sm100TmaWarpSpecializedILi4ELi2ELi16ELb1ELb0EEEJSG_NS5_IJNSS_ISE_SB_EENSS_IS15_SB_EEEEEfSI_fSI_NS1J_6fusion15FusionCallbacksIS1N_NS1R_17LinearCombinationIffffLNS_15FloatRoundStyleE2EEESG_S1Q_JEEENS4_5SM1004TMEM4LOAD26SM100_TMEM_LOAD_16dp128b8xESZ_S1H_NS4_17SM75_U32x4_LDSM_NENS4_14SM90_TMA_STOREES1H_NS4_17SM90_U32x4_STSM_NENS4_39AutoVectorizingCopyWithAssumedAlignmentILi128EEEEEEvvEEEEvNT_6ParamsE)
        /*0038*/ 	.word	0x00000000


	//----- nvinfo : EIATTR_MIN_STACK_SIZE
	.align		4
.L_27:
        /*003c*/ 	.byte	0x04, 0x12
        /*003e*/ 	.short	(.L_29 - .L_28)
	.align		4
.L_28:
        /*0040*/ 	.word	index@(_ZN7cutlass13device_kernelINS_4gemm6kernel13GemmUniversalIN4cute5tupleIJiiiiEEENS1_10collective13CollectiveMmaINS1_35MainloopSm100TmaUmmaWarpSpecializedILi4ELi2ELi4ENS5_IJNS4_1CILi1EEESB_SB_EEEEENS5_IJNSA_ILi64EEENSA_ILi128EEESE_EEEfNS5_IJSB_llEEEfNS5_IJlSB_lEEENS4_8TiledMMAINS4_8MMA_AtomIJNS4_17SM100_MMA_TF32_SSINS_10tfloat32_tESM_fLi64ELi128ELNS4_4UMMA5MajorE1ELSO_0ELNSN_7ScaleInE0ELSP_0EEEEEENS4_6LayoutISC_NS5_IJNSA_ILi0EEEST_ST_EEEEENS5_IJNS4_10UnderscoreESW_SW_EEEEENS4_13SM90_TMA_LOADENS4_14ComposedLayoutINS4_7SwizzleILi2ELi5ELi2EEENS4_18smem_ptr_flag_bitsILi32EEENSS_INS5_IJNSA_ILi32EEENSA_ILi4EEEEEENS5_IJSB_S15_EEEEEEEvNS4_8identityESZ_NS10_INS11_ILi3ELi4ELi3EEES14_NSS_INS5_IJNSA_ILi8EEES15_EEENS5_IJS15_SB_EEEEEEEvS1B_EENS_8epilogue10collective18CollectiveEpilogueINS1J_23Sm100TmaWarpSpecializedILi4ELi2ELi16ELb1ELb0EEEJSG_NS5_IJNSS_ISE_SB_EENSS_IS15_SB_EEEEEfSI_fSI_NS1J_6fusion15FusionCallbacksIS1N_NS1R_17LinearCombinationIffffLNS_15FloatRoundStyleE2EEESG_S1Q_JEEENS4_5SM1004TMEM4LOAD26SM100_TMEM_LOAD_16dp128b8xESZ_S1H_NS4_17SM75_U32x4_LDSM_NENS4_14SM90_TMA_STOREES1H_NS4_17SM90_U32x4_STSM_NENS4_39AutoVectorizingCopyWithAssumedAlignmentILi128EEEEEEvvEEEEvNT_6ParamsE)
        /*0044*/ 	.word	0x00000000
.L_29:


//--------------------- .nv.compat                --------------------------
	.section	.nv.compat,"",@"SHT_CUDA_COMPAT_INFO"
	.align	4
        /*0000*/ 	.byte	0x02, 0x09, 0x01, 0x00, 0x02, 0x02, 0x02, 0x00, 0x02, 0x05, 0x05, 0x00, 0x03, 0x07, 0x01, 0x01
        /*0010*/ 	.byte	0x02, 0x03, 0x01, 0x00, 0x02, 0x06, 0x01, 0x00, 0x04, 0x0b, 0x08, 0x00, 0x09, 0x00, 0x00, 0x00
        /*0020*/ 	.byte	0x00, 0x00, 0x00, 0x00


//--------------------- .nv.info._ZN7cutlass13device_kernelINS_4gemm6kernel13GemmUniversalIN4cute5tupleIJiiiiEEENS1_10collective13CollectiveMmaINS1_35MainloopSm100TmaUmmaWarpSpecializedILi4ELi2ELi4ENS5_IJNS4_1CILi1EEESB_SB_EEEEENS5_IJNSA_ILi64EEENSA_ILi128EEESE_EEEfNS5_IJSB_llEEEfNS5_IJlSB_lEEENS4_8TiledMMAINS4_8MMA_AtomIJNS4_17SM100_MMA_TF32_SSINS_10tfloat32_tESM_fLi64ELi128ELNS4_4UMMA5MajorE1ELSO_0ELNSN_7ScaleInE0ELSP_0EEEEEENS4_6LayoutISC_NS5_IJNSA_ILi0EEEST_ST_EEEEENS5_IJNS4_10UnderscoreESW_SW_EEEEENS4_13SM90_TMA_LOADENS4_14ComposedLayoutINS4_7SwizzleILi2ELi5ELi2EEENS4_18smem_ptr_flag_bitsILi32EEENSS_INS5_IJNSA_ILi32EEENSA_ILi4EEEEEENS5_IJSB_S15_EEEEEEEvNS4_8identityESZ_NS10_INS11_ILi3ELi4ELi3EEES14_NSS_INS5_IJNSA_ILi8EEES15_EEENS5_IJS15_SB_EEEEEEEvS1B_EENS_8epilogue10collective18CollectiveEpilogueINS1J_23Sm100TmaWarpSpecializedILi4ELi2ELi16ELb1ELb0EEEJSG_NS5_IJNSS_ISE_SB_EENSS_IS15_SB_EEEEEfSI_fSI_NS1J_6fusion15FusionCallbacksIS1N_NS1R_17LinearCombinationIffffLNS_15FloatRoundStyleE2EEESG_S1Q_JEEENS4_5SM1004TMEM4LOAD26SM100_TMEM_LOAD_16dp128b8xESZ_S1H_NS4_17SM75_U32x4_LDSM_NENS4_14SM90_TMA_STOREES1H_NS4_17SM90_U32x4_STSM_NENS4_39AutoVectorizingCopyWithAssumedAlignmentILi128EEEEEEvvEEEEvNT_6ParamsE --------------------------
	.section	.nv.info._ZN7cutlass13device_kernelINS_4gemm6kernel13GemmUniversalIN4cute5tupleIJiiiiEEENS1_10collective13CollectiveMmaINS1_35MainloopSm100TmaUmmaWarpSpecializedILi4ELi2ELi4ENS5_IJNS4_1CILi1EEESB_SB_EEEEENS5_IJNSA_ILi64EEENSA_ILi128EEESE_EEEfNS5_IJSB_llEEEfNS5_IJlSB_lEEENS4_8TiledMMAINS4_8MMA_AtomIJNS4_17SM100_MMA_TF32_SSINS_10tfloat32_tESM_fLi64ELi128ELNS4_4UMMA5MajorE1ELSO_0ELNSN_7ScaleInE0ELSP_0EEEEEENS4_6LayoutISC_NS5_IJNSA_ILi0EEEST_ST_EEEEENS5_IJNS4_10UnderscoreESW_SW_EEEEENS4_13SM90_TMA_LOADENS4_14ComposedLayoutINS4_7SwizzleILi2ELi5ELi2EEENS4_18smem_ptr_flag_bitsILi32EEENSS_INS5_IJNSA_ILi32EEENSA_ILi4EEEEEENS5_IJSB_S15_EEEEEEEvNS4_8identityESZ_NS10_INS11_ILi3ELi4ELi3EEES14_NSS_INS5_IJNSA_ILi8EEES15_EEENS5_IJS15_SB_EEEEEEEvS1B_EENS_8epilogue10collective18CollectiveEpilogueINS1J_23Sm100TmaWarpSpecializedILi4ELi2ELi16ELb1ELb0EEEJSG_NS5_IJNSS_ISE_SB_EENSS_IS15_SB_EEEEEfSI_fSI_NS1J_6fusion15FusionCallbacksIS1N_NS1R_17LinearCombinationIffffLNS_15FloatRoundStyleE2EEESG_S1Q_JEEENS4_5SM1004TMEM4LOAD26SM100_TMEM_LOAD_16dp128b8xESZ_S1H_NS4_17SM75_U32x4_LDSM_NENS4_14SM90_TMA_STOREES1H_NS4_17SM90_U32x4_STSM_NENS4_39AutoVectorizingCopyWithAssumedAlignmentILi128EEEEEEvvEEEEvNT_6ParamsE,"",@"SHT_CUDA_INFO"
	.sectionflags	@""
	.align	4


	//----- nvinfo : EIATTR_CUDA_API_VERSION
	.align		4
        /*0000*/ 	.byte	0x04, 0x37
        /*0002*/ 	.short	(.L_31 - .L_30)
.L_30:
        /*0004*/ 	.word	0x00000082


	//----- nvinfo : EIATTR_KPARAM_INFO
	.align		4
.L_31:
        /*0008*/ 	.byte	0x04, 0x17
        /*000a*/ 	.short	(.L_33 - .L_32)
.L_32:
        /*000c*/ 	.word	0x00000000
        /*0010*/ 	.short	0x0000
        /*0012*/ 	.short	0x0000
        /*0014*/ 	.byte	0x00, 0xf0, 0x01, 0x20


	//----- nvinfo : EIATTR_AT_ENTRY_FRAGMENTS
	.align		4
.L_33:
        /*0018*/ 	.byte	0x04, 0x4f
        /*001a*/ 	.short	(.L_35 - .L_34)


	//   ....[0]....
.L_34:
        /*001c*/ 	.word	0x00000006


	//----- nvinfo : EIATTR_RESERVED_SMEM_USED
	.align		4
.L_35:
        /*0020*/ 	.byte	0x01, 0x41
	.zero		2


	//----- nvinfo : EIATTR_SPARSE_MMA_MASK
	.align		4
        /*0024*/ 	.byte	0x03, 0x50
        /*0026*/ 	.short	0x0000


	//----- nvinfo : EIATTR_TCGEN05_1CTA_USED
	.align		4
        /*0028*/ 	.byte	0x01, 0x51
	.zero		2


	//----- nvinfo : EIATTR_MAXREG_COUNT
	.align		4
        /*002c*/ 	.byte	0x03, 0x1b
        /*002e*/ 	.short	0x00ff


	//----- nvinfo : EIATTR_NUM_BARRIERS
	.align		4
        /*0030*/ 	.byte	0x02, 0x4c
        /*0032*/ 	.byte	0x07
	.zero		1


	//----- nvinfo : EIATTR_EXTERNS
	.align		4
        /*0034*/ 	.byte	0x04, 0x0f
        /*0036*/ 	.short	(.L_37 - .L_36)


	//   ....[0]....
	.align		4
.L_36:
        /*0038*/ 	.word	index@(__assertfail)


	//----- nvinfo : EIATTR_MERCURY_ISA_VERSION
	.align		4
.L_37:
        /*003c*/ 	.byte	0x03, 0x5f
        /*003e*/ 	.short	0x0101


	//----- nvinfo : EIATTR_INT_WARP_WIDE_INSTR_OFFSETS
	.align		4
        /*0040*/ 	.byte	0x04, 0x31
        /*0042*/ 	.short	(.L_39 - .L_38)


	//   ....[0]....
.L_38:
        /*0044*/ 	.word	0x00001f40


	//   ....[1]....
        /*0048*/ 	.word	0x00003ba0


	//   ....[2]....
        /*004c*/ 	.word	0x00003bd0


	//   ....[3]....
        /*0050*/ 	.word	0x00003c20


	//   ....[4]....
        /*0054*/ 	.word	0x00004530


	//   ....[5]....
        /*0058*/ 	.word	0x00004590


	//   ....[6]....
        /*005c*/ 	.word	0x00004670


	//   ....[7]....
        /*0060*/ 	.word	0x000046e0


	//   ....[8]....
        /*0064*/ 	.word	0x000047f0


	//   ....[9]....
        /*0068*/ 	.word	0x00004880


	//   ....[10]....
        /*006c*/ 	.word	0x00004a50


	//   ....[11]....
        /*0070*/ 	.word	0x00004bb0


	//----- nvinfo : EIATTR_COOP_GROUP_MASK_REGIDS
	.align		4
.L_39:
        /*0074*/ 	.byte	0x04, 0x29
        /*0076*/ 	.short	(.L_41 - .L_40)


	//   ....[0]....
.L_40:
        /*0078*/ 	.word	0xffffffff


	//   ....[1]....
        /*007c*/ 	.word	0xffffffff


	//   ....[2]....
        /*0080*/ 	.word	0xffffffff


	//   ....[3]....
        /*0084*/ 	.word	0xffffffff


	//   ....[4]....
        /*0088*/ 	.word	0xffffffff


	//   ....[5]....
        /*008c*/ 	.word	0xffffffff


	//   ....[6]....
        /*0090*/ 	.word	0xffffffff


	//   ....[7]....
        /*0094*/ 	.word	0xffffffff


	//   ....[8]....
        /*0098*/ 	.word	0xffffffff


	//   ....[9]....
        /*009c*/ 	.word	0xffffffff


	//   ....[10]....
        /*00a0*/ 	.word	0xffffffff


	//   ....[11]....
        /*00a4*/ 	.word	0xffffffff


	//   ....[12]....
        /*00a8*/ 	.word	0xffffffff


	//----- nvinfo : EIATTR_COOP_GROUP_INSTR_OFFSETS
	.align		4
.L_41:
        /*00ac*/ 	.byte	0x04, 0x28
        /*00ae*/ 	.short	(.L_43 - .L_42)


	//   ....[0]....
.L_42:
        /*00b0*/ 	.word	0x00000090


	//   ....[1]....
        /*00b4*/ 	.word	0x000004d0


	//   ....[2]....
        /*00b8*/ 	.word	0x00000640


	//   ....[3]....
        /*00bc*/ 	.word	0x000007e0


	//   ....[4]....
        /*00c0*/ 	.word	0x000008e0


	//   ....[5]....
        /*00c4*/ 	.word	0x00000a50


	//   ....[6]....
        /*00c8*/ 	.word	0x00000bf0


	//   ....[7]....
        /*00cc*/ 	.word	0x00001e20


	//   ....[8]....
        /*00d0*/ 	.word	0x00002c00


	//   ....[9]....
        /*00d4*/ 	.word	0x00002e10


	//   ....[10]....
        /*00d8*/ 	.word	0x00002e40


	//   ....[11]....
        /*00dc*/ 	.word	0x00003a90


	//   ....[12]....
        /*00e0*/ 	.word	0x00003cc0


	//----- nvinfo : EIATTR_VRC_CTA_INIT_COUNT
	.align		4
.L_43:
        /*00e4*/ 	.byte	0x02, 0x4a
        /*00e6*/ 	.byte	0x80
	.zero		1


	//----- nvinfo : EIATTR_SYSCALL_OFFSETS
	.align		4
        /*00e8*/ 	.byte	0x04, 0x46
        /*00ea*/ 	.short	(.L_45 - .L_44)


	//   ....[0]....
.L_44:
        /*00ec*/ 	.word	0x00005670


	//   ....[1]....
        /*00f0*/ 	.word	0x00005760


	//   ....[2]....
        /*00f4*/ 	.word	0x00005f90


	//   ....[3]....
        /*00f8*/ 	.word	0x00006750


	//   ....[4]....
        /*00fc*/ 	.word	0x00006eb0


	//   ....[5]....
        /*0100*/ 	.word	0x00007610


	//----- nvinfo : EIATTR_MBARRIER_INSTR_OFFSETS
	.align		4
.L_45:
        /*0104*/ 	.byte	0x04, 0x39
        /*0106*/ 	.short	(.L_47 - .L_46)


	//   ....[0]....
.L_46:
        /*0108*/ 	.word	0x000005b0
        /*010c*/ 	.word	0x000000ff
        /*0110*/ 	.word	0x00000000
        /*0114*/ 	.short	0x0100
        /*0116*/ 	.byte	0x05
	.zero		1


	//   ....[1]....
        /*0118*/ 	.word	0x000005c0
        /*011c*/ 	.word	0x000000ff
        /*0120*/ 	.word	0x00000020
        /*0124*/ 	.short	0x0100
        /*0126*/ 	.byte	0x05
	.zero		1


	//   ....[2]....
        /*0128*/ 	.word	0x000005d0
        /*012c*/ 	.word	0x000000ff
        /*0130*/ 	.word	0x00000008
        /*0134*/ 	.short	0x0100
        /*0136*/ 	.byte	0x05
	.zero		1


	//   ....[3]....
        /*0138*/ 	.word	0x000005e0
        /*013c*/ 	.word	0x000000ff
        /*0140*/ 	.word	0x00000028
        /*0144*/ 	.short	0x0100
        /*0146*/ 	.byte	0x05
	.zero		1


	//   ....[4]....
        /*0148*/ 	.word	0x000005f0
        /*014c*/ 	.word	0x000000ff
        /*0150*/ 	.word	0x00000010
        /*0154*/ 	.short	0x0100
        /*0156*/ 	.byte	0x05
	.zero		1


	//   ....[5]....
        /*0158*/ 	.word	0x00000600
        /*015c*/ 	.word	0x000000ff
        /*0160*/ 	.word	0x00000030
        /*0164*/ 	.short	0x0100
        /*0166*/ 	.byte	0x05
	.zero		1


	//   ....[6]....
        /*0168*/ 	.word	0x00000610
        /*016c*/ 	.word	0x000000ff
        /*0170*/ 	.word	0x00000018
        /*0174*/ 	.short	0x0100
        /*0176*/ 	.byte	0x05
	.zero		1


	//   ....[7]....
        /*0178*/ 	.word	0x00000620
        /*017c*/ 	.word	0x000000ff
        /*0180*/ 	.word	0x00000038
        /*0184*/ 	.short	0x0100
        /*0186*/ 	.byte	0x05
	.zero		1


	//   ....[8]....
        /*0188*/ 	.word	0x00000750
        /*018c*/ 	.word	0x000000ff
        /*0190*/ 	.word	0x00000040
        /*0194*/ 	.short	0x0100
        /*0196*/ 	.byte	0x07
	.zero		1


	//   ....[9]....
        /*0198*/ 	.word	0x00000760
        /*019c*/ 	.word	0x000000ff
        /*01a0*/ 	.word	0x00000060
        /*01a4*/ 	.short	0x0100
        /*01a6*/ 	.byte	0x07
	.zero		1


	//   ....[10]....
        /*01a8*/ 	.word	0x00000770
        /*01ac*/ 	.word	0x000000ff
        /*01b0*/ 	.word	0x00000048
        /*01b4*/ 	.short	0x0100
        /*01b6*/ 	.byte	0x07
	.zero		1


	//   ....[11]....
        /*01b8*/ 	.word	0x00000780
        /*01bc*/ 	.word	0x000000ff
        /*01c0*/ 	.word	0x00000068
        /*01c4*/ 	.short	0x0100
        /*01c6*/ 	.byte	0x07
	.zero		1


	//   ....[12]....
        /*01c8*/ 	.word	0x00000790
        /*01cc*/ 	.word	0x000000ff
        /*01d0*/ 	.word	0x00000050
        /*01d4*/ 	.short	0x0100
        /*01d6*/ 	.byte	0x07
	.zero		1


	//   ....[13]....
        /*01d8*/ 	.word	0x000007a0
        /*01dc*/ 	.word	0x000000ff
        /*01e0*/ 	.word	0x00000070
        /*01e4*/ 	.short	0x0100
        /*01e6*/ 	.byte	0x07
	.zero		1


	//   ....[14]....
        /*01e8*/ 	.word	0x000007b0
        /*01ec*/ 	.word	0x000000ff
        /*01f0*/ 	.word	0x00000058
        /*01f4*/ 	.short	0x0100
        /*01f6*/ 	.byte	0x07
	.zero		1


	//   ....[15]....
        /*01f8*/ 	.word	0x000007c0
        /*01fc*/ 	.word	0x000000ff
        /*0200*/ 	.word	0x00000078
        /*0204*/ 	.short	0x0100
        /*0206*/ 	.byte	0x07
	.zero		1


	//   ....[16]....
        /*0208*/ 	.word	0x000008b0
        /*020c*/ 	.word	0x000000ff
        /*0210*/ 	.word	0x00000080
        /*0214*/ 	.short	0x0100
        /*0216*/ 	.byte	0x05
	.zero		1


	//   ....[17]....
        /*0218*/ 	.word	0x000008c0
        /*021c*/ 	.word	0x000000ff
        /*0220*/ 	.word	0x00000088
        /*0224*/ 	.short	0x0100
        /*0226*/ 	.byte	0x05
	.zero		1


	//   ....[18]....
        /*0228*/ 	.word	0x00000a00
        /*022c*/ 	.word	0x000000ff
        /*0230*/ 	.word	0x00000090
        /*0234*/ 	.short	0x0100
        /*0236*/ 	.byte	0x05
	.zero		1


	//   ....[19]....
        /*0238*/ 	.word	0x00000a10
        /*023c*/ 	.word	0x000000ff
        /*0240*/ 	.word	0x000000a0
        /*0244*/ 	.short	0x0100
        /*0246*/ 	.byte	0x05
	.zero		1


	//   ....[20]....
        /*0248*/ 	.word	0x00000a20
        /*024c*/ 	.word	0x000000ff
        /*0250*/ 	.word	0x00000098
        /*0254*/ 	.short	0x0100
        /*0256*/ 	.byte	0x05
	.zero		1


	//   ....[21]....
        /*0258*/ 	.word	0x00000a30
        /*025c*/ 	.word	0x000000ff
        /*0260*/ 	.word	0x000000a8
        /*0264*/ 	.short	0x0100
        /*0266*/ 	.byte	0x05
	.zero		1


	//   ....[22]....
        /*0268*/ 	.word	0x00000b60
        /*026c*/ 	.word	0x000000ff
        /*0270*/ 	.word	0x000000b0
        /*0274*/ 	.short	0x0100
        /*0276*/ 	.byte	0x07
	.zero		1


	//   ....[23]....
        /*0278*/ 	.word	0x00000b70
        /*027c*/ 	.word	0x000000ff
        /*0280*/ 	.word	0x000000d0
        /*0284*/ 	.short	0x0100
        /*0286*/ 	.byte	0x07
	.zero		1


	//   ....[24]....
        /*0288*/ 	.word	0x00000b80
        /*028c*/ 	.word	0x000000ff
        /*0290*/ 	.word	0x000000b8
        /*0294*/ 	.short	0x0100
        /*0296*/ 	.byte	0x07
	.zero		1


	//   ....[25]....
        /*0298*/ 	.word	0x00000b90
        /*029c*/ 	.word	0x000000ff
        /*02a0*/ 	.word	0x000000d8
        /*02a4*/ 	.short	0x0100
        /*02a6*/ 	.byte	0x07
	.zero		1


	//   ....[26]....
        /*02a8*/ 	.word	0x00000ba0
        /*02ac*/ 	.word	0x000000ff
        /*02b0*/ 	.word	0x000000c0
        /*02b4*/ 	.short	0x0100
        /*02b6*/ 	.byte	0x07
	.zero		1


	//   ....[27]....
        /*02b8*/ 	.word	0x00000bb0
        /*02bc*/ 	.word	0x000000ff
        /*02c0*/ 	.word	0x000000e0
        /*02c4*/ 	.short	0x0100
        /*02c6*/ 	.byte	0x07
	.zero		1


	//   ....[28]....
        /*02c8*/ 	.word	0x00000bc0
        /*02cc*/ 	.word	0x000000ff
        /*02d0*/ 	.word	0x000000c8
        /*02d4*/ 	.short	0x0100
        /*02d6*/ 	.byte	0x07
	.zero		1


	//   ....[29]....
        /*02d8*/ 	.word	0x00000bd0
        /*02dc*/ 	.word	0x000000ff
        /*02e0*/ 	.word	0x000000e8
        /*02e4*/ 	.short	0x0100
        /*02e6*/ 	.byte	0x07
	.zero		1


	//   ....[30]....
        /*02e8*/ 	.word	0x00000cc0
        /*02ec*/ 	.word	0x000000ff
        /*02f0*/ 	.word	0x000000f0
        /*02f4*/ 	.short	0x0100
        /*02f6*/ 	.byte	0x05
	.zero		1


	//   ....[31]....
        /*02f8*/ 	.word	0x00000cd0
        /*02fc*/ 	.word	0x000000ff
        /*0300*/ 	.word	0x00000100
        /*0304*/ 	.short	0x0100
        /*0306*/ 	.byte	0x05
	.zero		1


	//   ....[32]....
        /*0308*/ 	.word	0x00000ce0
        /*030c*/ 	.word	0x000000ff
        /*0310*/ 	.word	0x000000f8
        /*0314*/ 	.short	0x0100
        /*0316*/ 	.byte	0x05
	.zero		1


	//   ....[33]....
        /*0318*/ 	.word	0x00000cf0
        /*031c*/ 	.word	0x000000ff
        /*0320*/ 	.word	0x00000108
        /*0324*/ 	.short	0x0100
        /*0326*/ 	.byte	0x05
	.zero		1


	//   ....[34]....
        /*0328*/ 	.word	0x000015c0
        /*032c*/ 	.word	0x00000002
        /*0330*/ 	.word	0x00000100
        /*0334*/ 	.short	0x010a
        /*0336*/ 	.byte	0xff
	.zero		1


	//   ....[35]....
        /*0338*/ 	.word	0x000015f0
        /*033c*/ 	.word	0x00000002
        /*0340*/ 	.word	0x000000f0
        /*0344*/ 	.short	0x0101
        /*0346*/ 	.byte	0xff
	.zero		1


	//   ....[36]....
        /*0348*/ 	.word	0x000016c0
        /*034c*/ 	.word	0x000000ff
        /*0350*/ 	.word	0x00000020
        /*0354*/ 	.short	0x010a
        /*0356*/ 	.byte	0x08
	.zero		1


	//   ....[37]....
        /*0358*/ 	.word	0x00001770
        /*035c*/ 	.word	0x000000ff
        /*0360*/ 	.word	0x00000020
        /*0364*/ 	.short	0x010a
        /*0366*/ 	.byte	0x21
	.zero		1


	//   ....[38]....
        /*0368*/ 	.word	0x000018c0
        /*036c*/ 	.word	0x000000ff
        /*0370*/ 	.word	0x00000020
        /*0374*/ 	.short	0x010a
        /*0376*/ 	.byte	0x08
	.zero		1


	//   ....[39]....
        /*0378*/ 	.word	0x00001a80
        /*037c*/ 	.word	0x000000ff
        /*0380*/ 	.word	0x00000088
        /*0384*/ 	.short	0x0101
        /*0386*/ 	.byte	0x04
	.zero		1


	//   ....[40]....
        /*0388*/ 	.word	0x00001aa0
        /*038c*/ 	.word	0x000000ff
        /*0390*/ 	.word	0x00000020
        /*0394*/ 	.short	0x010a
        /*0396*/ 	.byte	0x08
	.zero		1


	//   ....[41]....
        /*0398*/ 	.word	0x00001b30
        /*039c*/ 	.word	0x000000ff
        /*03a0*/ 	.word	0x00000020
        /*03a4*/ 	.short	0x010a
        /*03a6*/ 	.byte	0x21
	.zero		1


	//   ....[42]....
        /*03a8*/ 	.word	0x00001c80
        /*03ac*/ 	.word	0x000000ff
        /*03b0*/ 	.word	0x00000020
        /*03b4*/ 	.short	0x010a
        /*03b6*/ 	.byte	0x08
	.zero		1


	//   ....[43]....
        /*03b8*/ 	.word	0x00001e50
        /*03bc*/ 	.word	0x00000002
        /*03c0*/ 	.word	0x00000090
        /*03c4*/ 	.short	0x010a
        /*03c6*/ 	.byte	0xff
	.zero		1


	//   ....[44]....
        /*03c8*/ 	.word	0x00001f10
        /*03cc*/ 	.word	0x00000002
        /*03d0*/ 	.word	0x00000000
        /*03d4*/ 	.short	0x0101
        /*03d6*/ 	.byte	0xff
	.zero		1


	//   ....[45]....
        /*03d8*/ 	.word	0x00002470
        /*03dc*/ 	.word	0x000000ff
        /*03e0*/ 	.word	0x00000000
        /*03e4*/ 	.short	0x010a
        /*03e6*/ 	.byte	0x05
	.zero		1


	//   ....[46]....
        /*03e8*/ 	.word	0x00002500
        /*03ec*/ 	.word	0x000000ff
        /*03f0*/ 	.word	0x00000000
        /*03f4*/ 	.short	0x010a
        /*03f6*/ 	.byte	0x05
	.zero		1


	//   ....[47]....
        /*03f8*/ 	.word	0x00002590
        /*03fc*/ 	.word	0x000000ff
        /*0400*/ 	.word	0x00000000
        /*0404*/ 	.short	0x010a
        /*0406*/ 	.byte	0x05
	.zero		1


	//   ....[48]....
        /*0408*/ 	.word	0x00002630
        /*040c*/ 	.word	0x00000000
        /*0410*/ 	.word	0x00000000
        /*0414*/ 	.short	0x010a
        /*0416*/ 	.byte	0xff
	.zero		1


	//   ....[49]....
        /*0418*/ 	.word	0x00002750
        /*041c*/ 	.word	0x00000000
        /*0420*/ 	.word	0x000000f0
        /*0424*/ 	.short	0x010a
        /*0426*/ 	.byte	0xff
	.zero		1


	//   ....[50]....
        /*0428*/ 	.word	0x000027c0
        /*042c*/ 	.word	0x00000000
        /*0430*/ 	.word	0x00000000
        /*0434*/ 	.short	0x0101
        /*0436*/ 	.byte	0xff
	.zero		1


	//   ....[51]....
        /*0438*/ 	.word	0x000027e0
        /*043c*/ 	.word	0x000000ff
        /*0440*/ 	.word	0x000000a0
        /*0444*/ 	.short	0x010a
        /*0446*/ 	.byte	0x05
	.zero		1


	//   ....[52]....
        /*0448*/ 	.word	0x00002900
        /*044c*/ 	.word	0x00000000
        /*0450*/ 	.word	0x00000090
        /*0454*/ 	.short	0x010a
        /*0456*/ 	.byte	0xff
	.zero		1


	//   ....[53]....
        /*0458*/ 	.word	0x00002a00
        /*045c*/ 	.word	0x00000000
        /*0460*/ 	.word	0x00000000
        /*0464*/ 	.short	0x0101
        /*0466*/ 	.byte	0xff
	.zero		1


	//   ....[54]....
        /*0468*/ 	.word	0x00002a90
        /*046c*/ 	.word	0x000000ff
        /*0470*/ 	.word	0x000000a0
        /*0474*/ 	.short	0x0106
        /*0476*/ 	.byte	0x05
	.zero		1


	//   ....[55]....
        /*0478*/ 	.word	0x00002ab0
        /*047c*/ 	.word	0x000000ff
        /*0480*/ 	.word	0x000000a0
        /*0484*/ 	.short	0x010a
        /*0486*/ 	.byte	0x05
	.zero		1


	//   ....[56]....
        /*0488*/ 	.word	0x00002b40
        /*048c*/ 	.word	0x000000ff
        /*0490*/ 	.word	0x000000a0
        /*0494*/ 	.short	0x0106
        /*0496*/ 	.byte	0x04
	.zero		1


	//   ....[57]....
        /*0498*/ 	.word	0x00002b80
        /*049c*/ 	.word	0x00000000
        /*04a0*/ 	.word	0x000000a0
        /*04a4*/ 	.short	0x010a
        /*04a6*/ 	.byte	0xff
	.zero		1


	//   ....[58]....
        /*04a8*/ 	.word	0x00003140
        /*04ac*/ 	.word	0x00000000
        /*04b0*/ 	.word	0x00000090
        /*04b4*/ 	.short	0x010a
        /*04b6*/ 	.byte	0xff
	.zero		1


	//   ....[59]....
        /*04b8*/ 	.word	0x00003250
        /*04bc*/ 	.word	0x00000003
        /*04c0*/ 	.word	0x00000000
        /*04c4*/ 	.short	0x0101
        /*04c6*/ 	.byte	0xff
	.zero		1


	//   ....[60]....
        /*04c8*/ 	.word	0x00003260
        /*04cc*/ 	.word	0x000000ff
        /*04d0*/ 	.word	0x00000000
        /*04d4*/ 	.short	0x010a
        /*04d6*/ 	.byte	0x07
	.zero		1


	//   ....[61]....
        /*04d8*/ 	.word	0x000032e0
        /*04dc*/ 	.word	0x000000ff
        /*04e0*/ 	.word	0x000000d0
        /*04e4*/ 	.short	0x010a
        /*04e6*/ 	.byte	0x06
	.zero		1


	//   ....[62]....
        /*04e8*/ 	.word	0x000033b0
        /*04ec*/ 	.word	0x000000ff
        /*04f0*/ 	.word	0x00000000
        /*04f4*/ 	.short	0x010a
        /*04f6*/ 	.byte	0x0b
	.zero		1


	//   ....[63]....
        /*04f8*/ 	.word	0x000034e0
        /*04fc*/ 	.word	0x000000ff
        /*0500*/ 	.word	0x00000000
        /*0504*/ 	.short	0x010a
        /*0506*/ 	.byte	0x22
	.zero		1


	//   ....[64]....
        /*0508*/ 	.word	0x000038c0
        /*050c*/ 	.word	0x000000ff
        /*0510*/ 	.word	0x00000000
        /*0514*/ 	.short	0x010a
        /*0516*/ 	.byte	0x06
	.zero		1


	//   ....[65]....
        /*0518*/ 	.word	0x00003950
        /*051c*/ 	.word	0x000000ff
        /*0520*/ 	.word	0x00000000
        /*0524*/ 	.short	0x010a
        /*0526*/ 	.byte	0x06
	.zero		1


	//   ....[66]....
        /*0528*/ 	.word	0x000039e0
        /*052c*/ 	.word	0x000000ff
        /*0530*/ 	.word	0x00000000
        /*0534*/ 	.short	0x010a
        /*0536*/ 	.byte	0x06
	.zero		1


	//   ....[67]....
        /*0538*/ 	.word	0x00003a70
        /*053c*/ 	.word	0x000000ff
        /*0540*/ 	.word	0x00000000
        /*0544*/ 	.short	0x010a
        /*0546*/ 	.byte	0x07
	.zero		1


	//   ....[68]....
        /*0548*/ 	.word	0x00003ee0
        /*054c*/ 	.word	0x00000000
        /*0550*/ 	.word	0x00000090
        /*0554*/ 	.short	0x010a
        /*0556*/ 	.byte	0xff
	.zero		1


	//   ....[69]....
        /*0558*/ 	.word	0x00003fa0
        /*055c*/ 	.word	0x00000000
        /*0560*/ 	.word	0x00000000
        /*0564*/ 	.short	0x0101
        /*0566*/ 	.byte	0xff
	.zero		1


	//   ....[70]....
        /*0568*/ 	.word	0x000042c0
        /*056c*/ 	.word	0x000000ff
        /*0570*/ 	.word	0x00000088
        /*0574*/ 	.short	0x010a
        /*0576*/ 	.byte	0x07
	.zero		1


	//   ....[71]....
        /*0578*/ 	.word	0x000044b0
        /*057c*/ 	.word	0x000000ff
        /*0580*/ 	.word	0x00000060
        /*0584*/ 	.short	0x010a
        /*0586*/ 	.byte	0x07
	.zero		1


	//   ....[72]....
        /*0588*/ 	.word	0x00004620
        /*058c*/ 	.word	0x000000ff
        /*0590*/ 	.word	0x00000040
        /*0594*/ 	.short	0x010b
        /*0596*/ 	.byte	0x07
	.zero		1


	//   ....[73]....
        /*0598*/ 	.word	0x00004630
        /*059c*/ 	.word	0x000000ff
        /*05a0*/ 	.word	0x00000000
        /*05a4*/ 	.short	0x0101
        /*05a6*/ 	.byte	0x08
	.zero		1


	//   ....[74]....
        /*05a8*/ 	.word	0x00004640
        /*05ac*/ 	.word	0x000000ff
        /*05b0*/ 	.word	0x00000068
        /*05b4*/ 	.short	0x010a
        /*05b6*/ 	.byte	0x07
	.zero		1


	//   ....[75]....
        /*05b8*/ 	.word	0x00004790
        /*05bc*/ 	.word	0x000000ff
        /*05c0*/ 	.word	0x00000048
        /*05c4*/ 	.short	0x010b
        /*05c6*/ 	.byte	0x07
	.zero		1


	//   ....[76]....
        /*05c8*/ 	.word	0x000047a0
        /*05cc*/ 	.word	0x000000ff
        /*05d0*/ 	.word	0x00000000
        /*05d4*/ 	.short	0x0101
        /*05d6*/ 	.byte	0x08
	.zero		1


	//   ....[77]....
        /*05d8*/ 	.word	0x000047b0
        /*05dc*/ 	.word	0x000000ff
        /*05e0*/ 	.word	0x00000070
        /*05e4*/ 	.short	0x010a
        /*05e6*/ 	.byte	0x07
	.zero		1


	//   ....[78]....
        /*05e8*/ 	.word	0x00004930
        /*05ec*/ 	.word	0x000000ff
        /*05f0*/ 	.word	0x00000050
        /*05f4*/ 	.short	0x010b
        /*05f6*/ 	.byte	0x07
	.zero		1


	//   ....[79]....
        /*05f8*/ 	.word	0x00004970
        /*05fc*/ 	.word	0x000000ff
        /*0600*/ 	.word	0x00000000
        /*0604*/ 	.short	0x0101
        /*0606*/ 	.byte	0x08
	.zero		1


	//   ....[80]....
        /*0608*/ 	.word	0x000049b0
        /*060c*/ 	.word	0x000000ff
        /*0610*/ 	.word	0x00000078
        /*0614*/ 	.short	0x010a
        /*0616*/ 	.byte	0x07
	.zero		1


	//   ....[81]....
        /*0618*/ 	.word	0x00004bf0
        /*061c*/ 	.word	0x000000ff
        /*0620*/ 	.word	0x00000058
        /*0624*/ 	.short	0x010b
        /*0626*/ 	.byte	0x07
	.zero		1


	//   ....[82]....
        /*0628*/ 	.word	0x00004c10
        /*062c*/ 	.word	0x000000ff
        /*0630*/ 	.word	0x00000000
        /*0634*/ 	.short	0x0101
        /*0636*/ 	.byte	0x0d
	.zero		1


	//   ....[83]....
        /*0638*/ 	.word	0x00004c40
        /*063c*/ 	.word	0x000000ff
        /*0640*/ 	.word	0x00000060
        /*0644*/ 	.short	0x010a
        /*0646*/ 	.byte	0x07
	.zero		1


	//   ....[84]....
        /*0648*/ 	.word	0x00004c60
        /*064c*/ 	.word	0x000000ff
        /*0650*/ 	.word	0x00000068
        /*0654*/ 	.short	0x010a
        /*0656*/ 	.byte	0x07
	.zero		1


	//   ....[85]....
        /*0658*/ 	.word	0x00004c80
        /*065c*/ 	.word	0x000000ff
        /*0660*/ 	.word	0x00000070
        /*0664*/ 	.short	0x010a
        /*0666*/ 	.byte	0x07
	.zero		1


	//   ....[86]....
        /*0668*/ 	.word	0x00004cc0
        /*066c*/ 	.word	0x00000000
        /*0670*/ 	.word	0x00000078
        /*0674*/ 	.short	0x010a
        /*0676*/ 	.byte	0xff
	.zero		1


	//   ....[87]....
        /*0678*/ 	.word	0x00005030
        /*067c*/ 	.word	0x00000000
        /*0680*/ 	.word	0x00000090
        /*0684*/ 	.short	0x010a
        /*0686*/ 	.byte	0xff
	.zero		1


	//   ....[88]....
        /*0688*/ 	.word	0x00005140
        /*068c*/ 	.word	0x00000000
        /*0690*/ 	.word	0x00000000
        /*0694*/ 	.short	0x0101
        /*0696*/ 	.byte	0xff
	.zero		1


	//   ....[89]....
        /*0698*/ 	.word	0x00005bc0
        /*069c*/ 	.word	0x000000ff
        /*06a0*/ 	.word	0x00000040
        /*06a4*/ 	.short	0x010a
        /*06a6*/ 	.byte	0x30
	.zero		1


	//   ....[90]....
        /*06a8*/ 	.word	0x00005c00
        /*06ac*/ 	.word	0x00000056
        /*06b0*/ 	.word	0x000000b0
        /*06b4*/ 	.short	0x010a
        /*06b6*/ 	.byte	0xff
	.zero		1


	//   ....[91]....
        /*06b8*/ 	.word	0x00005d70
        /*06bc*/ 	.word	0x000000ff
        /*06c0*/ 	.word	0x00000040
        /*06c4*/ 	.short	0x010a
        /*06c6*/ 	.byte	0x30
	.zero		1


	//   ....[92]....
        /*06c8*/ 	.word	0x00005e70
        /*06cc*/ 	.word	0x00000056
        /*06d0*/ 	.word	0x000000b0
        /*06d4*/ 	.short	0x010a
        /*06d6*/ 	.byte	0xff
	.zero		1


	//   ....[93]....
        /*06d8*/ 	.word	0x00006470
        /*06dc*/ 	.word	0x00000000
        /*06e0*/ 	.word	0x00000000
        /*06e4*/ 	.short	0x0101
        /*06e6*/ 	.byte	0xff
	.zero		1


	//   ....[94]....
        /*06e8*/ 	.word	0x00006480
        /*06ec*/ 	.word	0x00000002
        /*06f0*/ 	.word	0x00000040
        /*06f4*/ 	.short	0x010a
        /*06f6*/ 	.byte	0xff
	.zero		1


	//   ....[95]....
        /*06f8*/ 	.word	0x00006550
        /*06fc*/ 	.word	0x00000002
        /*0700*/ 	.word	0x00000040
        /*0704*/ 	.short	0x010a
        /*0706*/ 	.byte	0xff
	.zero		1


	//   ....[96]....
        /*0708*/ 	.word	0x00006bd0
        /*070c*/ 	.word	0x00000010
        /*0710*/ 	.word	0x00000000
        /*0714*/ 	.short	0x0101
        /*0716*/ 	.byte	0xff
	.zero		1


	//   ....[97]....
        /*0718*/ 	.word	0x00006bf0
        /*071c*/ 	.word	0x00000000
        /*0720*/ 	.word	0x00000040
        /*0724*/ 	.short	0x010a
        /*0726*/ 	.byte	0xff
	.zero		1


	//   ....[98]....
        /*0728*/ 	.word	0x00006cb0
        /*072c*/ 	.word	0x00000000
        /*0730*/ 	.word	0x00000040
        /*0734*/ 	.short	0x010a
        /*0736*/ 	.byte	0xff
	.zero		1


	//   ....[99]....
        /*0738*/ 	.word	0x00007330
        /*073c*/ 	.word	0x00000010
        /*0740*/ 	.word	0x00000000
        /*0744*/ 	.short	0x0101
        /*0746*/ 	.byte	0xff
	.zero		1


	//   ....[100]....
        /*0748*/ 	.word	0x00007350
        /*074c*/ 	.word	0x00000002
        /*0750*/ 	.word	0x00000040
        /*0754*/ 	.short	0x010a
        /*0756*/ 	.byte	0xff
	.zero		1


	//   ....[101]....
        /*0758*/ 	.word	0x00007410
        /*075c*/ 	.word	0x00000002
        /*0760*/ 	.word	0x00000040
        /*0764*/ 	.short	0x010a
        /*0766*/ 	.byte	0xff
	.zero		1


	//   ....[102]....
        /*0768*/ 	.word	0x000076b0
        /*076c*/ 	.word	0x000000ff
        /*0770*/ 	.word	0x00000000
        /*0774*/ 	.short	0x0101
        /*0776*/ 	.byte	0x05
	.zero		1


	//   ....[103]....
        /*0778*/ 	.word	0x00007af0
        /*077c*/ 	.word	0x00000000
        /*0780*/ 	.word	0x00000000
        /*0784*/ 	.short	0x0101
        /*0786*/ 	.byte	0xff
	.zero		1


	//   ....[104]....
        /*0788*/ 	.word	0x00007d60
        /*078c*/ 	.word	0x000000ff
        /*0790*/ 	.word	0x00000000
        /*0794*/ 	.short	0x0101
        /*0796*/ 	.byte	0x04
	.zero		1


	//   ....[105]....
        /*0798*/ 	.word	0x00007d80
        /*079c*/ 	.word	0x00000002
        /*07a0*/ 	.word	0x00000100
        /*07a4*/ 	.short	0x010a
        /*07a6*/ 	.byte	0xff
	.zero		1


	//   ....[106]....
        /*07a8*/ 	.word	0x00007de0
        /*07ac*/ 	.word	0x00000002
        /*07b0*/ 	.word	0x00000020
        /*07b4*/ 	.short	0x010a
        /*07b6*/ 	.byte	0xff
	.zero		1


	//   ....[107]....
        /*07b8*/ 	.word	0x00007e40
        /*07bc*/ 	.word	0x00000002
        /*07c0*/ 	.word	0x00000020
        /*07c4*/ 	.short	0x010a
        /*07c6*/ 	.byte	0xff
	.zero		1


	//   ....[108]....
        /*07c8*/ 	.word	0x00007e90
        /*07cc*/ 	.word	0x00000002
        /*07d0*/ 	.word	0x00000090
        /*07d4*/ 	.short	0x010a
        /*07d6*/ 	.byte	0xff
	.zero		1


	//   ....[109]....
        /*07d8*/ 	.word	0x00007ef0
        /*07dc*/ 	.word	0x00000000
        /*07e0*/ 	.word	0x00000000
        /*07e4*/ 	.short	0x010a
        /*07e6*/ 	.byte	0xff
	.zero		1


	//   ....[110]....
        /*07e8*/ 	.word	0x00007f50
        /*07ec*/ 	.word	0x00000000
        /*07f0*/ 	.word	0x00000000
        /*07f4*/ 	.short	0x010a
        /*07f6*/ 	.byte	0xff
	.zero		1


	//   ....[111]....
        /*07f8*/ 	.word	0x00007fb0
        /*07fc*/ 	.word	0x00000000
        /*0800*/ 	.word	0x00000000
        /*0804*/ 	.short	0x010a
        /*0806*/ 	.byte	0xff
	.zero		1


	//   ....[112]....
        /*0808*/ 	.word	0x00008000
        /*080c*/ 	.word	0x00000000
        /*0810*/ 	.word	0x000000f0
        /*0814*/ 	.short	0x010a
        /*0816*/ 	.byte	0xff
	.zero		1


	//   ....[113]....
        /*0818*/ 	.word	0x00008060
        /*081c*/ 	.word	0x00000000
        /*0820*/ 	.word	0x000000a0
        /*0824*/ 	.short	0x010a
        /*0826*/ 	.byte	0xff
	.zero		1


	//   ....[114]....
        /*0828*/ 	.word	0x000080b0
        /*082c*/ 	.word	0x00000000
        /*0830*/ 	.word	0x00000090
        /*0834*/ 	.short	0x010a
        /*0836*/ 	.byte	0xff
	.zero		1


	//   ....[115]....
        /*0838*/ 	.word	0x00008110
        /*083c*/ 	.word	0x00000000
        /*0840*/ 	.word	0x000000a0
        /*0844*/ 	.short	0x010a
        /*0846*/ 	.byte	0xff
	.zero		1


	//   ....[116]....
        /*0848*/ 	.word	0x00008160
        /*084c*/ 	.word	0x00000000
        /*0850*/ 	.word	0x00000090
        /*0854*/ 	.short	0x010a
        /*0856*/ 	.byte	0xff
	.zero		1


	//   ....[117]....
        /*0858*/ 	.word	0x000081c0
        /*085c*/ 	.word	0x00000002
        /*0860*/ 	.word	0x000000d0
        /*0864*/ 	.short	0x010a
        /*0866*/ 	.byte	0xff
	.zero		1


	//   ....[118]....
        /*0868*/ 	.word	0x00008220
        /*086c*/ 	.word	0x00000000
        /*0870*/ 	.word	0x00000000
        /*0874*/ 	.short	0x010a
        /*0876*/ 	.byte	0xff
	.zero		1


	//   ....[119]....
        /*0878*/ 	.word	0x00008280
        /*087c*/ 	.word	0x00000000
        /*0880*/ 	.word	0x00000000
        /*0884*/ 	.short	0x010a
        /*0886*/ 	.byte	0xff
	.zero		1


	//   ....[120]....
        /*0888*/ 	.word	0x000082e0
        /*088c*/ 	.word	0x00000000
        /*0890*/ 	.word	0x00000000
        /*0894*/ 	.short	0x010a
        /*0896*/ 	.byte	0xff
	.zero		1


	//   ....[121]....
        /*0898*/ 	.word	0x00008340
        /*089c*/ 	.word	0x00000000
        /*08a0*/ 	.word	0x00000000
        /*08a4*/ 	.short	0x010a
        /*08a6*/ 	.byte	0xff
	.zero		1


	//   ....[122]....
        /*08a8*/ 	.word	0x000083a0
        /*08ac*/ 	.word	0x00000000
        /*08b0*/ 	.word	0x00000000
        /*08b4*/ 	.short	0x010a
        /*08b6*/ 	.byte	0xff
	.zero		1


	//   ....[123]....
        /*08b8*/ 	.word	0x000083f0
        /*08bc*/ 	.word	0x00000000
        /*08c0*/ 	.word	0x00000090
        /*08c4*/ 	.short	0x010a
        /*08c6*/ 	.byte	0xff
	.zero		1


	//   ....[124]....
        /*08c8*/ 	.word	0x00008450
        /*08cc*/ 	.word	0x00000000
        /*08d0*/ 	.word	0x00000088
        /*08d4*/ 	.short	0x010a
        /*08d6*/ 	.byte	0xff
	.zero		1


	//   ....[125]....
        /*08d8*/ 	.word	0x000084b0
        /*08dc*/ 	.word	0x00000000
        /*08e0*/ 	.word	0x00000060
        /*08e4*/ 	.short	0x010a
        /*08e6*/ 	.byte	0xff
	.zero		1


	//   ....[126]....
        /*08e8*/ 	.word	0x00008510
        /*08ec*/ 	.word	0x00000000
        /*08f0*/ 	.word	0x00000068
        /*08f4*/ 	.short	0x010a
        /*08f6*/ 	.byte	0xff
	.zero		1


	//   ....[127]....
        /*08f8*/ 	.word	0x00008570
        /*08fc*/ 	.word	0x00000000
        /*0900*/ 	.word	0x00000070
        /*0904*/ 	.short	0x010a
        /*0906*/ 	.byte	0xff
	.zero		1


	//   ....[128]....
        /*0908*/ 	.word	0x000085d0
        /*090c*/ 	.word	0x00000000
        /*0910*/ 	.word	0x00000078
        /*0914*/ 	.short	0x010a
        /*0916*/ 	.byte	0xff
	.zero		1


	//   ....[129]....
        /*0918*/ 	.word	0x00008630
        /*091c*/ 	.word	0x00000000
        /*0920*/ 	.word	0x00000060
        /*0924*/ 	.short	0x010a
        /*0926*/ 	.byte	0xff
	.zero		1


	//   ....[130]....
        /*0928*/ 	.word	0x00008690
        /*092c*/ 	.word	0x00000000
        /*0930*/ 	.word	0x00000068
        /*0934*/ 	.short	0x010a
        /*0936*/ 	.byte	0xff
	.zero		1


	//   ....[131]....
        /*0938*/ 	.word	0x000086f0
        /*093c*/ 	.word	0x00000000
        /*0940*/ 	.word	0x00000070
        /*0944*/ 	.short	0x010a
        /*0946*/ 	.byte	0xff
	.zero		1


	//   ....[132]....
        /*0948*/ 	.word	0x00008740
        /*094c*/ 	.word	0x00000000
        /*0950*/ 	.word	0x00000090
        /*0954*/ 	.short	0x010a
        /*0956*/ 	.byte	0xff
	.zero		1


	//   ....[133]....
        /*0958*/ 	.word	0x000087a0
        /*095c*/ 	.word	0x00000000
        /*0960*/ 	.word	0x00000040
        /*0964*/ 	.short	0x010a
        /*0966*/ 	.byte	0xff
	.zero		1


	//   ....[134]....
        /*0968*/ 	.word	0x000087f0
        /*096c*/ 	.word	0x00000056
        /*0970*/ 	.word	0x000000b0
        /*0974*/ 	.short	0x010a
        /*0976*/ 	.byte	0xff
	.zero		1


	//   ....[135]....
        /*0978*/ 	.word	0x00008840
        /*097c*/ 	.word	0x00000002
        /*0980*/ 	.word	0x00000040
        /*0984*/ 	.short	0x010a
        /*0986*/ 	.byte	0xff
	.zero		1


	//   ....[136]....
        /*0988*/ 	.word	0x00008890
        /*098c*/ 	.word	0x00000000
        /*0990*/ 	.word	0x00000040
        /*0994*/ 	.short	0x010a
        /*0996*/ 	.byte	0xff
	.zero		1


	//   ....[137]....
        /*0998*/ 	.word	0x000088e0
        /*099c*/ 	.word	0x00000002
        /*09a0*/ 	.word	0x00000040
        /*09a4*/ 	.short	0x010a
        /*09a6*/ 	.byte	0xff
	.zero		1


	//----- nvinfo : EIATTR_NUM_MBARRIERS
	.align		4
.L_47:
        /*09a8*/ 	.byte	0x03, 0x38
        /*09aa*/ 	.short	0x0022


	//----- nvinfo : EIATTR_EXIT_INSTR_OFFSETS
	.align		4
        /*09ac*/ 	.byte	0x04, 0x1c
        /*09ae*/ 	.short	(.L_49 - .L_48)


	//   ....[0]....
.L_48:
        /*09b0*/ 	.word	0x00002660


	//   ....[1]....
        /*09b4*/ 	.word	0x00002b50


	//   ....[2]....
        /*09b8*/ 	.word	0x00002bb0


	//   ....[3]....
        /*09bc*/ 	.word	0x00003cd0


	//   ....[4]....
        /*09c0*/ 	.word	0x00004cf0


	//   ....[5]....
        /*09c4*/ 	.word	0x00004d30


	//   ....[6]....
        /*09c8*/ 	.word	0x00007c50


	//   ....[7]....
        /*09cc*/ 	.word	0x00007cd0


	//   ....[8]....
        /*09d0*/ 	.word	0x00007d00


	//   ....[9]....
        /*09d4*/ 	.word	0x00007d70


	//----- nvinfo : EIATTR_MAX_THREADS
	.align		4
.L_49:
        /*09d8*/ 	.byte	0x04, 0x05
        /*09da*/ 	.short	(.L_51 - .L_50)
.L_50:
        /*09dc*/ 	.word	0x00000100
        /*09e0*/ 	.word	0x00000001
        /*09e4*/ 	.word	0x00000001


	//----- nvinfo : EIATTR_CRS_STACK_SIZE
	.align		4
.L_51:
        /*09e8*/ 	.byte	0x04, 0x1e
        /*09ea*/ 	.short	(.L_53 - .L_52)
.L_52:
        /*09ec*/ 	.word	0x00000000


	//----- nvinfo : EIATTR_CBANK_PARAM_SIZE
	.align		4
.L_53:
        /*09f0*/ 	.byte	0x03, 0x19
        /*09f2*/ 	.short	0x0800


	//----- nvinfo : EIATTR_PARAM_CBANK
	.align		4
        /*09f4*/ 	.byte	0x04, 0x0a
        /*09f6*/ 	.short	(.L_55 - .L_54)
	.align		4
.L_54:
        /*09f8*/ 	.word	index@(.nv.constant0._ZN7cutlass13device_kernelINS_4gemm6kernel13GemmUniversalIN4cute5tupleIJiiiiEEENS1_10collective13CollectiveMmaINS1_35MainloopSm100TmaUmmaWarpSpecializedILi4ELi2ELi4ENS5_IJNS4_1CILi1EEESB_SB_EEEEENS5_IJNSA_ILi64EEENSA_ILi128EEESE_EEEfNS5_IJSB_llEEEfNS5_IJlSB_lEEENS4_8TiledMMAINS4_8MMA_AtomIJNS4_17SM100_MMA_TF32_SSINS_10tfloat32_tESM_fLi64ELi128ELNS4_4UMMA5MajorE1ELSO_0ELNSN_7ScaleInE0ELSP_0EEEEEENS4_6LayoutISC_NS5_IJNSA_ILi0EEEST_ST_EEEEENS5_IJNS4_10UnderscoreESW_SW_EEEEENS4_13SM90_TMA_LOADENS4_14ComposedLayoutINS4_7SwizzleILi2ELi5ELi2EEENS4_18smem_ptr_flag_bitsILi32EEENSS_INS5_IJNSA_ILi32EEENSA_ILi4EEEEEENS5_IJSB_S15_EEEEEEEvNS4_8identityESZ_NS10_INS11_ILi3ELi4ELi3EEES14_NSS_INS5_IJNSA_ILi8EEES15_EEENS5_IJS15_SB_EEEEEEEvS1B_EENS_8epilogue10collective18CollectiveEpilogueINS1J_23Sm100TmaWarpSpecializedILi4ELi2ELi16ELb1ELb0EEEJSG_NS5_IJNSS_ISE_SB_EENSS_IS15_SB_EEEEEfSI_fSI_NS1J_6fusion15FusionCallbacksIS1N_NS1R_17LinearCombinationIffffLNS_15FloatRoundStyleE2EEESG_S1Q_JEEENS4_5SM1004TMEM4LOAD26SM100_TMEM_LOAD_16dp128b8xESZ_S1H_NS4_17SM75_U32x4_LDSM_NENS4_14SM90_TMA_STOREES1H_NS4_17SM90_U32x4_STSM_NENS4_39AutoVectorizingCopyWithAssumedAlignmentILi128EEEEEEvvEEEEvNT_6ParamsE)
        /*09fc*/ 	.short	0x0380
        /*09fe*/ 	.short	0x0800


	//----- nvinfo : EIATTR_SW_WAR
	.align		4
.L_55:
        /*0a00*/ 	.byte	0x04, 0x36
        /*0a02*/ 	.short	(.L_57 - .L_56)
.L_56:
        /*0a04*/ 	.word	0x00000008
.L_57:


//--------------------- .nv.callgraph             --------------------------
	.section	.nv.callgraph,"",@"SHT_CUDA_CALLGRAPH"
	.align	4
	.sectionentsize	8
	.align		4
        /*0000*/ 	.word	0x00000000
	.align		4
        /*0004*/ 	.word	0xffffffff
	.align		4
        /*0008*/ 	.word	index@(_ZN7cutlass13device_kernelINS_4gemm6kernel13GemmUniversalIN4cute5tupleIJiiiiEEENS1_10collective13CollectiveMmaINS1_35MainloopSm100TmaUmmaWarpSpecializedILi4ELi2ELi4ENS5_IJNS4_1CILi1EEESB_SB_EEEEENS5_IJNSA_ILi64EEENSA_ILi128EEESE_EEEfNS5_IJSB_llEEEfNS5_IJlSB_lEEENS4_8TiledMMAINS4_8MMA_AtomIJNS4_17SM100_MMA_TF32_SSINS_10tfloat32_tESM_fLi64ELi128ELNS4_4UMMA5MajorE1ELSO_0ELNSN_7ScaleInE0ELSP_0EEEEEENS4_6LayoutISC_NS5_IJNSA_ILi0EEEST_ST_EEEEENS5_IJNS4_10UnderscoreESW_SW_EEEEENS4_13SM90_TMA_LOADENS4_14ComposedLayoutINS4_7SwizzleILi2ELi5ELi2EEENS4_18smem_ptr_flag_bitsILi32EEENSS_INS5_IJNSA_ILi32EEENSA_ILi4EEEEEENS5_IJSB_S15_EEEEEEEvNS4_8identityESZ_NS10_INS11_ILi3ELi4ELi3EEES14_NSS_INS5_IJNSA_ILi8EEES15_EEENS5_IJS15_SB_EEEEEEEvS1B_EENS_8epilogue10collective18CollectiveEpilogueINS1J_23Sm100TmaWarpSpecializedILi4ELi2ELi16ELb1ELb0EEEJSG_NS5_IJNSS_ISE_SB_EENSS_IS15_SB_EEEEEfSI_fSI_NS1J_6fusion15FusionCallbacksIS1N_NS1R_17LinearCombinationIffffLNS_15FloatRoundStyleE2EEESG_S1Q_JEEENS4_5SM1004TMEM4LOAD26SM100_TMEM_LOAD_16dp128b8xESZ_S1H_NS4_17SM75_U32x4_LDSM_NENS4_14SM90_TMA_STOREES1H_NS4_17SM90_U32x4_STSM_NENS4_39AutoVectorizingCopyWithAssumedAlignmentILi128EEEEEEvvEEEEvNT_6ParamsE)
	.align		4
        /*000c*/ 	.word	index@(__assertfail)
	.align		4
        /*0010*/ 	.word	0x00000000
	.align		4
        /*0014*/ 	.word	0xfffffffe
	.align		4
        /*0018*/ 	.word	0x00000000
	.align		4
        /*001c*/ 	.word	0xfffffffd
	.align		4
        /*0020*/ 	.word	0x00000000
	.align		4
        /*0024*/ 	.word	0xfffffffc


//--------------------- .nv.constant4             --------------------------
	.section	.nv.constant4,"a",@progbits
	.align	8
	.align		8
.nv.constant4:
        /*0000*/ 	.dword	__assertfail
	.align		8
        /*0008*/ 	.dword	__unnamed_1
	.align		8
        /*0010*/ 	.dword	__unnamed_2
	.align		8
        /*0018*/ 	.dword	_ZN40_INTERNAL_53a13f71_4_k_cu_665a65bf_329074cuda3std3__45__cpo5beginE
	.align		8
        /*0020*/ 	.dword	_ZN40_INTERNAL_53a13f71_4_k_cu_665a65bf_329074cuda3std3__45__cpo3endE
	.align		8
        /*0028*/ 	.dword	_ZN40_INTERNAL_53a13f71_4_k_cu_665a65bf_329074cuda3std3__45__cpo6cbeginE
	.align		8
        /*0030*/ 	.dword	_ZN40_INTERNAL_53a13f71_4_k_cu_665a65bf_329074cuda3std3__45__cpo4cendE
	.align		8
        /*0038*/ 	.dword	_ZN40_INTERNAL_53a13f71_4_k_cu_665a65bf_329074cuda3std3__442_GLOBAL__N__53a13f71_4_k_cu_665a65bf_329076ignoreE
	.align		8
        /*0040*/ 	.dword	_ZN40_INTERNAL_53a13f71_4_k_cu_665a65bf_329074cuda3std3__419piecewise_constructE
	.align		8
        /*0048*/ 	.dword	_ZN40_INTERNAL_53a13f71_4_k_cu_665a65bf_329074cuda3std3__48in_placeE
	.align		8
        /*0050*/ 	.dword	_ZN40_INTERNAL_53a13f71_4_k_cu_665a65bf_329074cuda3std6ranges3__45__cpo4swapE
	.align		8
        /*0058*/ 	.dword	_ZN40_INTERNAL_53a13f71_4_k_cu_665a65bf_329074cuda3std6ranges3__45__cpo9iter_moveE
	.align		8
        /*0060*/ 	.dword	_ZN40_INTERNAL_53a13f71_4_k_cu_665a65bf_329074cute7productE
	.align		8
        /*0068*/ 	.dword	_ZN40_INTERNAL_53a13f71_4_k_cu_665a65bf_329074cute1_E
	.align		8
        /*0070*/ 	.dword	$str$25
	.align		8
        /*0078*/ 	.dword	$str$26
	.align		8
        /*0080*/ 	.dword	$str$27
	.align		8
        /*0088*/ 	.dword	$str$28


//--------------------- .text._ZN7cutlass13device_kernelINS_4gemm6kernel13GemmUniversalIN4cute5tupleIJiiiiEEENS1_10collective13CollectiveMmaINS1_35MainloopSm100TmaUmmaWarpSpecializedILi4ELi2ELi4ENS5_IJNS4_1CILi1EEESB_SB_EEEEENS5_IJNSA_ILi64EEENSA_ILi128EEESE_EEEfNS5_IJSB_llEEEfNS5_IJlSB_lEEENS4_8TiledMMAINS4_8MMA_AtomIJNS4_17SM100_MMA_TF32_SSINS_10tfloat32_tESM_fLi64ELi128ELNS4_4UMMA5MajorE1ELSO_0ELNSN_7ScaleInE0ELSP_0EEEEEENS4_6LayoutISC_NS5_IJNSA_ILi0EEEST_ST_EEEEENS5_IJNS4_10UnderscoreESW_SW_EEEEENS4_13SM90_TMA_LOADENS4_14ComposedLayoutINS4_7SwizzleILi2ELi5ELi2EEENS4_18smem_ptr_flag_bitsILi32EEENSS_INS5_IJNSA_ILi32EEENSA_ILi4EEEEEENS5_IJSB_S15_EEEEEEEvNS4_8identityESZ_NS10_INS11_ILi3ELi4ELi3EEES14_NSS_INS5_IJNSA_ILi8EEES15_EEENS5_IJS15_SB_EEEEEEEvS1B_EENS_8epilogue10collective18CollectiveEpilogueINS1J_23Sm100TmaWarpSpecializedILi4ELi2ELi16ELb1ELb0EEEJSG_NS5_IJNSS_ISE_SB_EENSS_IS15_SB_EEEEEfSI_fSI_NS1J_6fusion15FusionCallbacksIS1N_NS1R_17LinearCombinationIffffLNS_15FloatRoundStyleE2EEESG_S1Q_JEEENS4_5SM1004TMEM4LOAD26SM100_TMEM_LOAD_16dp128b8xESZ_S1H_NS4_17SM75_U32x4_LDSM_NENS4_14SM90_TMA_STOREES1H_NS4_17SM90_U32x4_STSM_NENS4_39AutoVectorizingCopyWithAssumedAlignmentILi128EEEEEEvvEEEEvNT_6ParamsE --------------------------
	.section	.text._ZN7cutlass13device_kernelINS_4gemm6kernel13GemmUniversalIN4cute5tupleIJiiiiEEENS1_10collective13CollectiveMmaINS1_35MainloopSm100TmaUmmaWarpSpecializedILi4ELi2ELi4ENS5_IJNS4_1CILi1EEESB_SB_EEEEENS5_IJNSA_ILi64EEENSA_ILi128EEESE_EEEfNS5_IJSB_llEEEfNS5_IJlSB_lEEENS4_8TiledMMAINS4_8MMA_AtomIJNS4_17SM100_MMA_TF32_SSINS_10tfloat32_tESM_fLi64ELi128ELNS4_4UMMA5MajorE1ELSO_0ELNSN_7ScaleInE0ELSP_0EEEEEENS4_6LayoutISC_NS5_IJNSA_ILi0EEEST_ST_EEEEENS5_IJNS4_10UnderscoreESW_SW_EEEEENS4_13SM90_TMA_LOADENS4_14ComposedLayoutINS4_7SwizzleILi2ELi5ELi2EEENS4_18smem_ptr_flag_bitsILi32EEENSS_INS5_IJNSA_ILi32EEENSA_ILi4EEEEEENS5_IJSB_S15_EEEEEEEvNS4_8identityESZ_NS10_INS11_ILi3ELi4ELi3EEES14_NSS_INS5_IJNSA_ILi8EEES15_EEENS5_IJS15_SB_EEEEEEEvS1B_EENS_8epilogue10collective18CollectiveEpilogueINS1J_23Sm100TmaWarpSpecializedILi4ELi2ELi16ELb1ELb0EEEJSG_NS5_IJNSS_ISE_SB_EENSS_IS15_SB_EEEEEfSI_fSI_NS1J_6fusion15FusionCallbacksIS1N_NS1R_17LinearCombinationIffffLNS_15FloatRoundStyleE2EEESG_S1Q_JEEENS4_5SM1004TMEM4LOAD26SM100_TMEM_LOAD_16dp128b8xESZ_S1H_NS4_17SM75_U32x4_LDSM_NENS4_14SM90_TMA_STOREES1H_NS4_17SM90_U32x4_STSM_NENS4_39AutoVectorizingCopyWithAssumedAlignmentILi128EEEEEEvvEEEEvNT_6ParamsE,"ax",@progbits
	.align	128
.text._ZN7cutlass13device_kernelINS_4gemm6kernel13GemmUniversalIN4cute5tupleIJiiiiEEENS1_10collective13CollectiveMmaINS1_35MainloopSm100TmaUmmaWarpSpecializedILi4ELi2ELi4ENS5_IJNS4_1CILi1EEESB_SB_EEEEENS5_IJNSA_ILi64EEENSA_ILi128EEESE_EEEfNS5_IJSB_llEEEfNS5_IJlSB_lEEENS4_8TiledMMAINS4_8MMA_AtomIJNS4_17SM100_MMA_TF32_SSINS_10tfloat32_tESM_fLi64ELi128ELNS4_4UMMA5MajorE1ELSO_0ELNSN_7ScaleInE0ELSP_0EEEEEENS4_6LayoutISC_NS5_IJNSA_ILi0EEEST_ST_EEEEENS5_IJNS4_10UnderscoreESW_SW_EEEEENS4_13SM90_TMA_LOADENS4_14ComposedLayoutINS4_7SwizzleILi2ELi5ELi2EEENS4_18smem_ptr_flag_bitsILi32EEENSS_INS5_IJNSA_ILi32EEENSA_ILi4EEEEEENS5_IJSB_S15_EEEEEEEvNS4_8identityESZ_NS10_INS11_ILi3ELi4ELi3EEES14_NSS_INS5_IJNSA_ILi8EEES15_EEENS5_IJS15_SB_EEEEEEEvS1B_EENS_8epilogue10collective18CollectiveEpilogueINS1J_23Sm100TmaWarpSpecializedILi4ELi2ELi16ELb1ELb0EEEJSG_NS5_IJNSS_ISE_SB_EENSS_IS15_SB_EEEEEfSI_fSI_NS1J_6fusion15FusionCallbacksIS1N_NS1R_17LinearCombinationIffffLNS_15FloatRoundStyleE2EEESG_S1Q_JEEENS4_5SM1004TMEM4LOAD26SM100_TMEM_LOAD_16dp128b8xESZ_S1H_NS4_17SM75_U32x4_LDSM_NENS4_14SM90_TMA_STOREES1H_NS4_17SM90_U32x4_STSM_NENS4_39AutoVectorizingCopyWithAssumedAlignmentILi128EEEEEEvvEEEEvNT_6ParamsE:
        .type           _ZN7cutlass13device_kernelINS_4gemm6kernel13GemmUniversalIN4cute5tupleIJiiiiEEENS1_10collective13CollectiveMmaINS1_35MainloopSm100TmaUmmaWarpSpecializedILi4ELi2ELi4ENS5_IJNS4_1CILi1EEESB_SB_EEEEENS5_IJNSA_ILi64EEENSA_ILi128EEESE_EEEfNS5_IJSB_llEEEfNS5_IJlSB_lEEENS4_8TiledMMAINS4_8MMA_AtomIJNS4_17SM100_MMA_TF32_SSINS_10tfloat32_tESM_fLi64ELi128ELNS4_4UMMA5MajorE1ELSO_0ELNSN_7ScaleInE0ELSP_0EEEEEENS4_6LayoutISC_NS5_IJNSA_ILi0EEEST_ST_EEEEENS5_IJNS4_10UnderscoreESW_SW_EEEEENS4_13SM90_TMA_LOADENS4_14ComposedLayoutINS4_7SwizzleILi2ELi5ELi2EEENS4_18smem_ptr_flag_bitsILi32EEENSS_INS5_IJNSA_ILi32EEENSA_ILi4EEEEEENS5_IJSB_S15_EEEEEEEvNS4_8identityESZ_NS10_INS11_ILi3ELi4ELi3EEES14_NSS_INS5_IJNSA_ILi8EEES15_EEENS5_IJS15_SB_EEEEEEEvS1B_EENS_8epilogue10collective18CollectiveEpilogueINS1J_23Sm100TmaWarpSpecializedILi4ELi2ELi16ELb1ELb0EEEJSG_NS5_IJNSS_ISE_SB_EENSS_IS15_SB_EEEEEfSI_fSI_NS1J_6fusion15FusionCallbacksIS1N_NS1R_17LinearCombinationIffffLNS_15FloatRoundStyleE2EEESG_S1Q_JEEENS4_5SM1004TMEM4LOAD26SM100_TMEM_LOAD_16dp128b8xESZ_S1H_NS4_17SM75_U32x4_LDSM_NENS4_14SM90_TMA_STOREES1H_NS4_17SM90_U32x4_STSM_NENS4_39AutoVectorizingCopyWithAssumedAlignmentILi128EEEEEEvvEEEEvNT_6ParamsE,@function
        .size           _ZN7cutlass13device_kernelINS_4gemm6kernel13GemmUniversalIN4cute5tupleIJiiiiEEENS1_10collective13CollectiveMmaINS1_35MainloopSm100TmaUmmaWarpSpecializedILi4ELi2ELi4ENS5_IJNS4_1CILi1EEESB_SB_EEEEENS5_IJNSA_ILi64EEENSA_ILi128EEESE_EEEfNS5_IJSB_llEEEfNS5_IJlSB_lEEENS4_8TiledMMAINS4_8MMA_AtomIJNS4_17SM100_MMA_TF32_SSINS_10tfloat32_tESM_fLi64ELi128ELNS4_4UMMA5MajorE1ELSO_0ELNSN_7ScaleInE0ELSP_0EEEEEENS4_6LayoutISC_NS5_IJNSA_ILi0EEEST_ST_EEEEENS5_IJNS4_10UnderscoreESW_SW_EEEEENS4_13SM90_TMA_LOADENS4_14ComposedLayoutINS4_7SwizzleILi2ELi5ELi2EEENS4_18smem_ptr_flag_bitsILi32EEENSS_INS5_IJNSA_ILi32EEENSA_ILi4EEEEEENS5_IJSB_S15_EEEEEEEvNS4_8identityESZ_NS10_INS11_ILi3ELi4ELi3EEES14_NSS_INS5_IJNSA_ILi8EEES15_EEENS5_IJS15_SB_EEEEEEEvS1B_EENS_8epilogue10collective18CollectiveEpilogueINS1J_23Sm100TmaWarpSpecializedILi4ELi2ELi16ELb1ELb0EEEJSG_NS5_IJNSS_ISE_SB_EENSS_IS15_SB_EEEEEfSI_fSI_NS1J_6fusion15FusionCallbacksIS1N_NS1R_17LinearCombinationIffffLNS_15FloatRoundStyleE2EEESG_S1Q_JEEENS4_5SM1004TMEM4LOAD26SM100_TMEM_LOAD_16dp128b8xESZ_S1H_NS4_17SM75_U32x4_LDSM_NENS4_14SM90_TMA_STOREES1H_NS4_17SM90_U32x4_STSM_NENS4_39AutoVectorizingCopyWithAssumedAlignmentILi128EEEEEEvvEEEEvNT_6ParamsE,(.L_x_176 - _ZN7cutlass13device_kernelINS_4gemm6kernel13GemmUniversalIN4cute5tupleIJiiiiEEENS1_10collective13CollectiveMmaINS1_35MainloopSm100TmaUmmaWarpSpecializedILi4ELi2ELi4ENS5_IJNS4_1CILi1EEESB_SB_EEEEENS5_IJNSA_ILi64EEENSA_ILi128EEESE_EEEfNS5_IJSB_llEEEfNS5_IJlSB_lEEENS4_8TiledMMAINS4_8MMA_AtomIJNS4_17SM100_MMA_TF32_SSINS_10tfloat32_tESM_fLi64ELi128ELNS4_4UMMA5MajorE1ELSO_0ELNSN_7ScaleInE0ELSP_0EEEEEENS4_6LayoutISC_NS5_IJNSA_ILi0EEEST_ST_EEEEENS5_IJNS4_10UnderscoreESW_SW_EEEEENS4_13SM90_TMA_LOADENS4_14ComposedLayoutINS4_7SwizzleILi2ELi5ELi2EEENS4_18smem_ptr_flag_bitsILi32EEENSS_INS5_IJNSA_ILi32EEENSA_ILi4EEEEEENS5_IJSB_S15_EEEEEEEvNS4_8identityESZ_NS10_INS11_ILi3ELi4ELi3EEES14_NSS_INS5_IJNSA_ILi8EEES15_EEENS5_IJS15_SB_EEEEEEEvS1B_EENS_8epilogue10collective18CollectiveEpilogueINS1J_23Sm100TmaWarpSpecializedILi4ELi2ELi16ELb1ELb0EEEJSG_NS5_IJNSS_ISE_SB_EENSS_IS15_SB_EEEEEfSI_fSI_NS1J_6fusion15FusionCallbacksIS1N_NS1R_17LinearCombinationIffffLNS_15FloatRoundStyleE2EEESG_S1Q_JEEENS4_5SM1004TMEM4LOAD26SM100_TMEM_LOAD_16dp128b8xESZ_S1H_NS4_17SM75_U32x4_LDSM_NENS4_14SM90_TMA_STOREES1H_NS4_17SM90_U32x4_STSM_NENS4_39AutoVectorizingCopyWithAssumedAlignmentILi128EEEEEEvvEEEEvNT_6ParamsE)
        .other          _ZN7cutlass13device_kernelINS_4gemm6kernel13GemmUniversalIN4cute5tupleIJiiiiEEENS1_10collective13CollectiveMmaINS1_35MainloopSm100TmaUmmaWarpSpecializedILi4ELi2ELi4ENS5_IJNS4_1CILi1EEESB_SB_EEEEENS5_IJNSA_ILi64EEENSA_ILi128EEESE_EEEfNS5_IJSB_llEEEfNS5_IJlSB_lEEENS4_8TiledMMAINS4_8MMA_AtomIJNS4_17SM100_MMA_TF32_SSINS_10tfloat32_tESM_fLi64ELi128ELNS4_4UMMA5MajorE1ELSO_0ELNSN_7ScaleInE0ELSP_0EEEEEENS4_6LayoutISC_NS5_IJNSA_ILi0EEEST_ST_EEEEENS5_IJNS4_10UnderscoreESW_SW_EEEEENS4_13SM90_TMA_LOADENS4_14ComposedLayoutINS4_7SwizzleILi2ELi5ELi2EEENS4_18smem_ptr_flag_bitsILi32EEENSS_INS5_IJNSA_ILi32EEENSA_ILi4EEEEEENS5_IJSB_S15_EEEEEEEvNS4_8identityESZ_NS10_INS11_ILi3ELi4ELi3EEES14_NSS_INS5_IJNSA_ILi8EEES15_EEENS5_IJS15_SB_EEEEEEEvS1B_EENS_8epilogue10collective18CollectiveEpilogueINS1J_23Sm100TmaWarpSpecializedILi4ELi2ELi16ELb1ELb0EEEJSG_NS5_IJNSS_ISE_SB_EENSS_IS15_SB_EEEEEfSI_fSI_NS1J_6fusion15FusionCallbacksIS1N_NS1R_17LinearCombinationIffffLNS_15FloatRoundStyleE2EEESG_S1Q_JEEENS4_5SM1004TMEM4LOAD26SM100_TMEM_LOAD_16dp128b8xESZ_S1H_NS4_17SM75_U32x4_LDSM_NENS4_14SM90_TMA_STOREES1H_NS4_17SM90_U32x4_STSM_NENS4_39AutoVectorizingCopyWithAssumedAlignmentILi128EEEEEEvvEEEEvNT_6ParamsE,@"STO_CUDA_ENTRY STV_DEFAULT"
_ZN7cutlass13device_kernelINS_4gemm6kernel13GemmUniversalIN4cute5tupleIJiiiiEEENS1_10collective13CollectiveMmaINS1_35MainloopSm100TmaUmmaWarpSpecializedILi4ELi2ELi4ENS5_IJNS4_1CILi1EEESB_SB_EEEEENS5_IJNSA_ILi64EEENSA_ILi128EEESE_EEEfNS5_IJSB_llEEEfNS5_IJlSB_lEEENS4_8TiledMMAINS4_8MMA_AtomIJNS4_17SM100_MMA_TF32_SSINS_10tfloat32_tESM_fLi64ELi128ELNS4_4UMMA5MajorE1ELSO_0ELNSN_7ScaleInE0ELSP_0EEEEEENS4_6LayoutISC_NS5_IJNSA_ILi0EEEST_ST_EEEEENS5_IJNS4_10UnderscoreESW_SW_EEEEENS4_13SM90_TMA_LOADENS4_14ComposedLayoutINS4_7SwizzleILi2ELi5ELi2EEENS4_18smem_ptr_flag_bitsILi32EEENSS_INS5_IJNSA_ILi32EEENSA_ILi4EEEEEENS5_IJSB_S15_EEEEEEEvNS4_8identityESZ_NS10_INS11_ILi3ELi4ELi3EEES14_NSS_INS5_IJNSA_ILi8EEES15_EEENS5_IJS15_SB_EEEEEEEvS1B_EENS_8epilogue10collective18CollectiveEpilogueINS1J_23Sm100TmaWarpSpecializedILi4ELi2ELi16ELb1ELb0EEEJSG_NS5_IJNSS_ISE_SB_EENSS_IS15_SB_EEEEEfSI_fSI_NS1J_6fusion15FusionCallbacksIS1N_NS1R_17LinearCombinationIffffLNS_15FloatRoundStyleE2EEESG_S1Q_JEEENS4_5SM1004TMEM4LOAD26SM100_TMEM_LOAD_16dp128b8xESZ_S1H_NS4_17SM75_U32x4_LDSM_NENS4_14SM90_TMA_STOREES1H_NS4_17SM90_U32x4_STSM_NENS4_39AutoVectorizingCopyWithAssumedAlignmentILi128EEEEEEvvEEEEvNT_6ParamsE:
[----:B------:R-:W1:Y:S01]  /*0000*/  LDC R1, c[0x0][0x37c] ;  /* 0x0000df00ff017b82 */ /* 0x000e620000000800 */
[----:B------:R-:W2:Y:S01]  /*0010*/  S2R R77, SR_TID.X ;  /* 0x00000000004d7919 */ /* 0x000ea20000002100 */
[----:B------:R-:W3:Y:S01]  /*0020*/  LDCU.64 UR4, c[0x0][0x890] ;  /* 0x00011200ff0477ac */ /* 0x000ee20008000a00 */
[----:B------:R-:W-:Y:S02]  /*0030*/  PRMT R64, RZ, 0x7610, R64 ;  /* 0x00007610ff407816 */ /* 0x000fe40000000040 */
[----:B------:R-:W-:Y:S01]  /*0040*/  ELECT P5, URZ, PT ;  /* 0x0000000000ff782f */ /* 0x000fe200038a0000 */
[----:B------:R-:W4:Y:S01]  /*0050*/  LDCU.64 UR46, c[0x0][0x358] ;  /* 0x00006b00ff2e77ac */ /* 0x000f220008000a00 */
[----:B---3--:R-:W-:-:S04]  /*0060*/  UISETP.NE.U32.AND UP0, UPT, UR4, URZ, UPT ;  /* 0x000000ff0400728c */ /* 0x008fc8000bf05070 */
[----:B------:R-:W-:Y:S01]  /*0070*/  UISETP.NE.AND.EX UP0, UPT, UR5, URZ, UPT, UP0 ;  /* 0x000000ff0500728c */ /* 0x000fe2000bf05300 */
[----:B--2---:R-:W-:-:S05]  /*0080*/  SHF.R.U32.HI R69, RZ, 0x5, R77 ;  /* 0x00000005ff457819 */ /* 0x004fca000001164d */
[----:B------:R-:W2:Y:S02]  /*0090*/  SHFL.IDX PT, R0, R69, RZ, 0x1f ;  /* 0x00001fff45007589 */ /* 0x000ea400000e0000 */
[----:B--2---:R-:W-:Y:S01]  /*00a0*/  R2UR UR8, R0 ;  /* 0x00000000000872ca */ /* 0x004fe200000e0000 */
[----:B-1--4-:R-:W-:-:S14]  /*00b0*/  BRA.U UP0, `(.L_x_0) ;  /* 0x00000001002c7547 */ /* 0x012fdc000b800000 */
[----:B------:R-:W1:Y:S02]  /*00c0*/  LDCU.64 UR6, c[0x0][0x888] ;  /* 0x00011100ff0677ac */ /* 0x000e640008000a00 */
[----:B-1----:R-:W-:-:S04]  /*00d0*/  UISETP.NE.U32.AND UP0, UPT, UR6, URZ, UPT ;  /* 0x000000ff0600728c */ /* 0x002fc8000bf05070 */
[----:B------:R-:W-:-:S09]  /*00e0*/  UISETP.NE.AND.EX UP0, UPT, UR7, URZ, UPT, UP0 ;  /* 0x000000ff0700728c */ /* 0x000fd2000bf05300 */
[----:B------:R-:W-:Y:S05]  /*00f0*/  BRA.U !UP0, `(.L_x_1) ;  /* 0x0000000108107547 */ /* 0x000fea000b800000 */
[----:B------:R-:W1:Y:S02]  /*0100*/  LDC.64 R2, c[0x0][0x888] ;  /* 0x00022200ff027b82 */ /* 0x000e640000000a00 */
[----:B-1----:R1:W5:Y:S01]  /*0110*/  LDG.E R35, desc[UR46][R2.64] ;  /* 0x0000002e02237981 */ /* 0x002362000c1e1900 */
[----:B------:R-:W-:Y:S01]  /*0120*/  HFMA2 R64, -RZ, RZ, 0, 5.9604644775390625e-08 ;  /* 0x00000001ff407431 */ /* 0x000fe200000001ff */
[----:B------:R-:W-:Y:S05]  /*0130*/  BRA `(.L_x_0) ;  /* 0x00000000000c7947 */ /* 0x000fea0003800000 */
.L_x_1:
[----:B------:R-:W1:Y:S01]  /*0140*/  LDCU UR6, c[0x0][0x880] ;  /* 0x00011000ff0677ac */ /* 0x000e620008000800 */
[----:B------:R-:W-:Y:S01]  /*0150*/  HFMA2 R64, -RZ, RZ, 0, 5.9604644775390625e-08 ;  /* 0x00000001ff407431 */ /* 0x000fe200000001ff */
[----:B-1----:R-:W-:-:S07]  /*0160*/  MOV R35, UR6 ;  /* 0x0000000600237c02 */ /* 0x002fce0008000f00 */
.L_x_0:
[----:B------:R-:W2:Y:S02]  /*0170*/  LDCU.64 UR6, c[0x0][0x8b0] ;  /* 0x00011600ff0677ac */ /* 0x000ea40008000a00 */
[----:B--2---:R-:W-:-:S04]  /*0180*/  UISETP.NE.U32.AND UP0, UPT, UR6, URZ, UPT ;  /* 0x000000ff0600728c */ /* 0x004fc8000bf05070 */
[----:B------:R-:W-:-:S09]  /*0190*/  UISETP.NE.AND.EX UP0, UPT, UR7, URZ, UPT, UP0 ;  /* 0x000000ff0700728c */ /* 0x000fd2000bf05300 */
[----:B------:R-:W-:Y:S05]  /*01a0*/  BRA.U UP0, `(.L_x_2) ;  /* 0x0000000100247547 */ /* 0x000fea000b800000 */
[----:B------:R-:W2:Y:S02]  /*01b0*/  LDCU.64 UR6, c[0x0][0x8a8] ;  /* 0x00011500ff0677ac */ /* 0x000ea40008000a00 */
[----:B--2---:R-:W-:-:S04]  /*01c0*/  UISETP.NE.U32.AND UP0, UPT, UR6, URZ, UPT ;  /* 0x000000ff0600728c */ /* 0x004fc8000bf05070 */
[----:B------:R-:W-:-:S09]  /*01d0*/  UISETP.NE.AND.EX UP0, UPT, UR7, URZ, UPT, UP0 ;  /* 0x000000ff0700728c */ /* 0x000fd2000bf05300 */
[----:B------:R-:W-:Y:S05]  /*01e0*/  BRA.U !UP0, `(.L_x_3) ;  /* 0x00000001080c7547 */ /* 0x000fea000b800000 */
[----:B-1----:R-:W1:Y:S02]  /*01f0*/  LDC.64 R2, c[0x0][0x8a8] ;  /* 0x00022a00ff027b82 */ /* 0x002e640000000a00 */
[----:B-1----:R2:W5:Y:S01]  /*0200*/  LDG.E R33, desc[UR46][R2.64] ;  /* 0x0000002e02217981 */ /* 0x002562000c1e1900 */
[----:B------:R-:W-:Y:S05]  /*0210*/  BRA `(.L_x_2) ;  /* 0x0000000000087947 */ /* 0x000fea0003800000 */
.L_x_3:
[----:B------:R-:W2:Y:S02]  /*0220*/  LDCU UR6, c[0x0][0x8a0] ;  /* 0x00011400ff0677ac */ /* 0x000ea40008000800 */
[----:B--2---:R-:W-:Y:S02]  /*0230*/  MOV R33, UR6 ;  /* 0x0000000600217c02 */ /* 0x004fe40008000f00 */
.L_x_2:
[----:B------:R-:W-:Y:S01]  /*0240*/  IMAD.U32 R0, RZ, RZ, UR8 ;  /* 0x00000008ff007e24 */ /* 0x000fe2000f8e00ff */
[----:B------:R-:W-:Y:S04]  /*0250*/  BSSY.RECONVERGENT B0, `(.L_x_4) ;  /* 0x000000c000007945 */ /* 0x000fe80003800200 */
[C---:B------:R-:W-:Y:S02]  /*0260*/  ISETP.NE.OR P1, PT, R0.reuse, 0x1, !P5 ;  /* 0x000000010000780c */ /* 0x040fe40006f25670 */
[----:B------:R-:W-:-:S11]  /*0270*/  ISETP.NE.OR P0, PT, R0, 0x3, !P5 ;  /* 0x000000030000780c */ /* 0x000fd60006f05670 */
[----:B------:R-:W-:Y:S05]  /*0280*/  @P1 BRA `(.L_x_5) ;  /* 0x0000000000201947 */ /* 0x000fea0003800000 */
[----:B------:R-:W3:Y:S02]  /*0290*/  LDCU.64 UR6, c[0x0][0x348] ;  /* 0x00006900ff0677ac */ /* 0x000ee40008000a00 */
[----:B---3--:R-:W-:Y:S02]  /*02a0*/  UIADD3 UR10, UP1, UPT, UR6, 0x80, URZ ;  /* 0x00000080060a7890 */ /* 0x008fe4000ff3e0ff */
[----:B------:R-:W-:Y:S02]  /*02b0*/  UIADD3 UR6, UP0, UPT, UR6, 0x180, URZ ;  /* 0x0000018006067890 */ /* 0x000fe4000ff1e0ff */
[----:B------:R-:W-:Y:S02]  /*02c0*/  UIADD3.X UR11, UPT, UPT, URZ, UR7, URZ, UP1, !UPT ;  /* 0x00000007ff0b7290 */ /* 0x000fe40008ffe4ff */
[----:B------:R-:W-:-:S07]  /*02d0*/  UIADD3.X UR7, UPT, UPT, URZ, UR7, URZ, UP0, !UPT ;  /* 0x00000007ff077290 */ /* 0x000fce00087fe4ff */
[----:B------:R3:W-:Y:S02]  /*02e0*/  UTMACCTL.PF [UR10] ;  /* 0x000000000a0079b9 */ /* 0x0007e40008040000 */
[----:B------:R3:W-:Y:S02]  /*02f0*/  UTMACCTL.PF [UR6] ;  /* 0x00000000060079b9 */ /* 0x0007e40008040000 */
[----:B---3--:R-:W-:Y:S01]  /*0300*/  NOP ;  /* 0x0000000000007918 */ /* 0x008fe20000000000 */
.L_x_5:
[----:B------:R-:W-:Y:S05]  /*0310*/  BSYNC.RECONVERGENT B0 ;  /* 0x0000000000007941 */ /* 0x000fea0003800200 */
.L_x_4:
[----:B------:R-:W-:Y:S04]  /*0320*/  BSSY.RECONVERGENT B0, `(.L_x_6) ;  /* 0x000000a000007945 */ /* 0x000fe80003800200 */
        /* <DEDUP_REMOVED lines=9> */
.L_x_7:
[----:B------:R-:W-:Y:S05]  /*03c0*/  BSYNC.RECONVERGENT B0 ;  /* 0x0000000000007941 */ /* 0x000fea0003800200 */
.L_x_6:
[----:B------:R-:W3:Y:S01]  /*03d0*/  LDCU.64 UR6, c[0x0][0x888] ;  /* 0x00011100ff0677ac */ /* 0x000ee20008000a00 */
[----:B------:R-:W-:Y:S02]  /*03e0*/  UISETP.EQ.U32.AND UP1, UPT, UR4, URZ, UPT ;  /* 0x000000ff0400728c */ /* 0x000fe4000bf22070 */
[----:B------:R-:W-:Y:S02]  /*03f0*/  UPLOP3.LUT UP2, UPT, UPT, UPT, UPT, 0x80, 0x8 ;  /* 0x000000000008789c */ /* 0x000fe40003f4f070 */
[----:B---3--:R-:W-:-:S04]  /*0400*/  UISETP.NE.U32.AND UP0, UPT, UR6, URZ, UPT ;  /* 0x000000ff0600728c */ /* 0x008fc8000bf05070 */
[----:B------:R-:W-:-:S04]  /*0410*/  UISETP.NE.AND.EX UP0, UPT, UR7, URZ, UPT, UP0 ;  /* 0x000000ff0700728c */ /* 0x000fc8000bf05300 */
[----:B------:R-:W-:-:S04]  /*0420*/  UISETP.EQ.OR.EX UP3, UPT, UR5, URZ, !UP0, UP1 ;  /* 0x000000ff0500728c */ /* 0x000fc8000c762710 */
[----:B------:R-:W-:-:S05]  /*0430*/  UP2UR UR50, UPR, URZ, 0x8 ;  /* 0x00000008ff327883 */ /* 0x000fca0008000000 */
[----:B------:R-:W-:Y:S07]  /*0440*/  BRA.U !UP3, `(.L_x_8) ;  /* 0x000000010b207547 */ /* 0x000fee000b800000 */
[----:B------:R-:W-:Y:S01]  /*0450*/  UISETP.NE.U32.AND UP2, UPT, UR4, URZ, UPT ;  /* 0x000000ff0400728c */ /* 0x000fe2000bf45070 */
[----:B-----5:R-:W-:Y:S01]  /*0460*/  FSETP.NEU.AND P0, PT, R35, RZ, PT ;  /* 0x000000ff2300720b */ /* 0x020fe20003f0d000 */
[----:B------:R-:W-:Y:S02]  /*0470*/  USEL UR4, URZ, 0xffffffff, UP0 ;  /* 0xffffffffff047887 */ /* 0x000fe40008000000 */
[----:B------:R-:W-:-:S10]  /*0480*/  UISETP.NE.AND.EX UP2, UPT, UR5, URZ, UPT, UP2 ;  /* 0x000000ff0500728c */ /* 0x000fd4000bf45320 */
[----:B------:R-:W-:Y:S01]  /*0490*/  VOTEU.ANY UP1, P0 ;  /* 0x0000000000ff7886 */ /* 0x000fe20000020100 */
[----:B------:R-:W-:-:S04]  /*04a0*/  @!UP2 USEL UR4, URZ, 0xffffffff, UP1 ;  /* 0xffffffffff04a887 */ /* 0x000fc80008800000 */
[----:B------:R-:W-:-:S04]  /*04b0*/  ULOP3.LUT UR4, UR4, 0x1, URZ, 0xc0, !UPT ;  /* 0x0000000104047892 */ /* 0x000fc8000f8ec0ff */
[----:B------:R-:W-:-:S11]  /*04c0*/  UISETP.NE.U32.AND UP2, UPT, UR4, 0x1, UPT ;  /* 0x000000010400788c */ /* 0x000fd6000bf45070 */
.L_x_8:
[----:B-12---:R-:W1:Y:S01]  /*04d0*/  SHFL.IDX PT, R2, R69, RZ, 0x1f ;  /* 0x00001fff45027589 */ /* 0x006e6200000e0000 */
[----:B------:R-:W-:-:S04]  /*04e0*/  UISETP.NE.AND UP1, UPT, UR8, 0x2, UPT ;  /* 0x000000020800788c */ /* 0x000fc8000bf25270 */
[----:B------:R-:W-:Y:S01]  /*04f0*/  USEL UR6, URZ, 0x1, UP1 ;  /* 0x00000001ff067887 */ /* 0x000fe20008800000 */
[----:B-1----:R-:W-:-:S13]  /*0500*/  ISETP.NE.AND P0, PT, R2, RZ, PT ;  /* 0x000000ff0200720c */ /* 0x002fda0003f05270 */
[----:B------:R-:W-:Y:S05]  /*0510*/  @P0 BRA `(.L_x_9) ;  /* 0x0000000000480947 */ /* 0x000fea0003800000 */
[----:B------:R-:W1:Y:S01]  /*0520*/  S2UR UR5, SR_CgaCtaId ;  /* 0x00000000000579c3 */ /* 0x000e620000008800 */
[----:B------:R-:W-:Y:S01]  /*0530*/  UMOV UR7, 0x400 ;  /* 0x0000040000077882 */ /* 0x000fe20000000000 */
[----:B------:R-:W-:Y:S01]  /*0540*/  UMOV UR4, 0x1 ;  /* 0x0000000100047882 */ /* 0x000fe20000000000 */
[----:B------:R-:W-:Y:S01]  /*0550*/  ELECT P0, URZ, PT ;  /* 0x0000000000ff782f */ /* 0x000fe20003800000 */
[----:B------:R-:W-:-:S04]  /*0560*/  UIADD3 UR10, UPT, UPT, -UR4, 0x100000, URZ ;  /* 0x00100000040a7890 */ /* 0x000fc8000fffe1ff */
[----:B------:R-:W-:Y:S02]  /*0570*/  USHF.L.U32 UR11, UR10, 0xb, URZ ;  /* 0x0000000b0a0b7899 */ /* 0x000fe400080006ff */
[----:B------:R-:W-:Y:S02]  /*0580*/  USHF.L.U32 UR10, UR10, 0x1, URZ ;  /* 0x000000010a0a7899 */ /* 0x000fe400080006ff */
[----:B-1----:R-:W-:Y:S01]  /*0590*/  ULEA UR5, UR5, UR7, 0x18 ;  /* 0x0000000705057291 */ /* 0x002fe2000f8ec0ff */
[----:B------:R-:W1:Y:S11]  /*05a0*/  FENCE.VIEW.ASYNC.S ;  /* 0x00000000000073c6 */ /* 0x000e760000000000 */
[----:B-1----:R1:W2:Y:S01]  /*05b0*/  SYNCS.EXCH.64 URZ, [UR5], UR10 ;  /* 0x0000000a05ff75b2 */ /* 0x0022a20008000100 */
[----:B------:R1:W3:Y:S01]  /*05c0*/  SYNCS.EXCH.64 URZ, [UR5+0x20], UR10 ;  /* 0x0000200a05ff75b2 */ /* 0x0002e20008000100 */
[----:B------:R1:W4:Y:S01]  /*05d0*/  SYNCS.EXCH.64 URZ, [UR5+0x8], UR10 ;  /* 0x0000080a05ff75b2 */ /* 0x0003220008000100 */
[----:B------:R1:W1:Y:S01]  /*05e0*/  SYNCS.EXCH.64 URZ, [UR5+0x28], UR10 ;  /* 0x0000280a05ff75b2 */ /* 0x0002620008000100 */
[----:B------:R1:W1:Y:S01]  /*05f0*/  SYNCS.EXCH.64 URZ, [UR5+0x10], UR10 ;  /* 0x0000100a05ff75b2 */ /* 0x0002620008000100 */
[----:B------:R1:W1:Y:S01]  /*0600*/  SYNCS.EXCH.64 URZ, [UR5+0x30], UR10 ;  /* 0x0000300a05ff75b2 */ /* 0x0002620008000100 */
[----:B------:R1:W1:Y:S01]  /*0610*/  SYNCS.EXCH.64 URZ, [UR5+0x18], UR10 ;  /* 0x0000180a05ff75b2 */ /* 0x0002620008000100 */
[----:B------:R1:W1:Y:S01]  /*0620*/  SYNCS.EXCH.64 URZ, [UR5+0x38], UR10 ;  /* 0x0000380a05ff75b2 */ /* 0x0002620008000100 */
[----:B------:R-:W-:Y:S01]  /*0630*/  NOP ;  /* 0x0000000000007918 */ /* 0x000fe20000000000 */
.L_x_9:
[----:B------:R-:W2:Y:S01]  /*0640*/  SHFL.IDX PT, R2, R69, RZ, 0x1f ;  /* 0x00001fff45027589 */ /* 0x000ea200000e0000 */
[----:B------:R-:W-:Y:S01]  /*0650*/  NOP ;  /* 0x0000000000007918 */ /* 0x000fe20000000000 */
[----:B--2---:R-:W-:-:S13]  /*0660*/  ISETP.NE.AND P0, PT, R2, 0x1, PT ;  /* 0x000000010200780c */ /* 0x004fda0003f05270 */
[----:B------:R-:W-:Y:S05]  /*0670*/  @P0 BRA `(.L_x_10) ;  /* 0x0000000000580947 */ /* 0x000fea0003800000 */
[----:B------:R-:W2:Y:S01]  /*0680*/  S2UR UR7, SR_CgaCtaId ;  /* 0x00000000000779c3 */ /* 0x000ea20000008800 */
[----:B------:R-:W-:Y:S01]  /*0690*/  UMOV UR9, 0x400 ;  /* 0x0000040000097882 */ /* 0x000fe20000000000 */
[----:B-1----:R-:W-:Y:S01]  /*06a0*/  UMOV UR5, 0x20 ;  /* 0x0000002000057882 */ /* 0x002fe20000000000 */
[----:B------:R-:W-:Y:S01]  /*06b0*/  UMOV UR4, 0x80 ;  /* 0x0000008000047882 */ /* 0x000fe20000000000 */
[----:B------:R-:W-:-:S04]  /*06c0*/  UIADD3 UR10, UPT, UPT, -UR5, 0x100000, URZ ;  /* 0x00100000050a7890 */ /* 0x000fc8000fffe1ff */
[----:B------:R-:W-:Y:S02]  /*06d0*/  USHF.L.U32 UR11, UR10, 0xb, URZ ;  /* 0x0000000b0a0b7899 */ /* 0x000fe400080006ff */
[----:B------:R-:W-:Y:S02]  /*06e0*/  USHF.L.U32 UR10, UR10, 0x1, URZ ;  /* 0x000000010a0a7899 */ /* 0x000fe400080006ff */
[----:B------:R-:W-:-:S04]  /*06f0*/  UIADD3 UR4, UPT, UPT, -UR4, 0x100000, URZ ;  /* 0x0010000004047890 */ /* 0x000fc8000fffe1ff */
[----:B------:R-:W-:Y:S02]  /*0700*/  USHF.L.U32 UR5, UR4, 0xb, URZ ;  /* 0x0000000b04057899 */ /* 0x000fe400080006ff */
[----:B------:R-:W-:Y:S01]  /*0710*/  USHF.L.U32 UR4, UR4, 0x1, URZ ;  /* 0x0000000104047899 */ /* 0x000fe200080006ff */
[----:B------:R-:W-:Y:S01]  /*0720*/  ELECT P0, URZ, PT ;  /* 0x0000000000ff782f */ /* 0x000fe20003800000 */
[----:B--2---:R-:W-:Y:S01]  /*0730*/  ULEA UR7, UR7, UR9, 0x18 ;  /* 0x0000000907077291 */ /* 0x004fe2000f8ec0ff */
[----:B------:R-:W1:Y:S11]  /*0740*/  FENCE.VIEW.ASYNC.S ;  /* 0x00000000000073c6 */ /* 0x000e760000000000 */
[----:B-1----:R2:W1:Y:S01]  /*0750*/  SYNCS.EXCH.64 URZ, [UR7+0x40], UR10 ;  /* 0x0000400a07ff75b2 */ /* 0x0024620008000100 */
[----:B------:R2:W1:Y:S01]  /*0760*/  SYNCS.EXCH.64 URZ, [UR7+0x60], UR4 ;  /* 0x0000600407ff75b2 */ /* 0x0004620008000100 */
[----:B------:R2:W1:Y:S01]  /*0770*/  SYNCS.EXCH.64 URZ, [UR7+0x48], UR10 ;  /* 0x0000480a07ff75b2 */ /* 0x0004620008000100 */
[----:B------:R2:W1:Y:S01]  /*0780*/  SYNCS.EXCH.64 URZ, [UR7+0x68], UR4 ;  /* 0x0000680407ff75b2 */ /* 0x0004620008000100 */
[----:B------:R2:W1:Y:S01]  /*0790*/  SYNCS.EXCH.64 URZ, [UR7+0x50], UR10 ;  /* 0x0000500a07ff75b2 */ /* 0x0004620008000100 */
[----:B------:R2:W1:Y:S01]  /*07a0*/  SYNCS.EXCH.64 URZ, [UR7+0x70], UR4 ;  /* 0x0000700407ff75b2 */ /* 0x0004620008000100 */
[----:B------:R2:W1:Y:S01]  /*07b0*/  SYNCS.EXCH.64 URZ, [UR7+0x58], UR10 ;  /* 0x0000580a07ff75b2 */ /* 0x0004620008000100 */
[----:B------:R2:W1:Y:S02]  /*07c0*/  SYNCS.EXCH.64 URZ, [UR7+0x78], UR4 ;  /* 0x0000780407ff75b2 */ /* 0x0004640008000100 */
[----:B--2---:R-:W-:Y:S01]  /*07d0*/  NOP ;  /* 0x0000000000007918 */ /* 0x004fe20000000000 */
.L_x_10:
[----:B------:R-:W2:Y:S01]  /*07e0*/  SHFL.IDX PT, R2, R69, RZ, 0x1f ;  /* 0x00001fff45027589 */ /* 0x000ea200000e0000 */
[----:B------:R-:W-:Y:S01]  /*07f0*/  NOP ;  /* 0x0000000000007918 */ /* 0x000fe20000000000 */
[----:B--2---:R-:W-:-:S13]  /*0800*/  ISETP.NE.AND P0, PT, R2, 0x3, PT ;  /* 0x000000030200780c */ /* 0x004fda0003f05270 */
[----:B------:R-:W-:Y:S05]  /*0810*/  @P0 BRA `(.L_x_11) ;  /* 0x0000000000300947 */ /* 0x000fea0003800000 */
[----:B-1----:R-:W1:Y:S01]  /*0820*/  S2UR UR5, SR_CgaCtaId ;  /* 0x00000000000579c3 */ /* 0x002e620000008800 */
        /* <DEDUP_REMOVED lines=8> */
[----:B-1----:R2:W1:Y:S01]  /*08b0*/  SYNCS.EXCH.64 URZ, [UR5+0x80], UR10 ;  /* 0x0000800a05ff75b2 */ /* 0x0024620008000100 */
[----:B------:R2:W1:Y:S02]  /*08c0*/  SYNCS.EXCH.64 URZ, [UR5+0x88], UR10 ;  /* 0x0000880a05ff75b2 */ /* 0x0004640008000100 */
[----:B--2---:R-:W-:Y:S01]  /*08d0*/  NOP ;  /* 0x0000000000007918 */ /* 0x004fe20000000000 */
.L_x_11:
[----:B------:R-:W2:Y:S01]  /*08e0*/  SHFL.IDX PT, R2, R69, RZ, 0x1f ;  /* 0x00001fff45027589 */ /* 0x000ea200000e0000 */
[----:B------:R-:W-:Y:S01]  /*08f0*/  NOP ;  /* 0x0000000000007918 */ /* 0x000fe20000000000 */
[----:B--2---:R-:W-:-:S13]  /*0900*/  ISETP.NE.AND P0, PT, R2, 0x4, PT ;  /* 0x000000040200780c */ /* 0x004fda0003f05270 */
[----:B------:R-:W-:Y:S05]  /*0910*/  @P0 BRA `(.L_x_12) ;  /* 0x00000000004c0947 */ /* 0x000fea0003800000 */
[----:B-1----:R-:W1:Y:S01]  /*0920*/  S2UR UR5, SR_CgaCtaId ;  /* 0x00000000000579c3 */ /* 0x002e620000008800 */
[----:B------:R-:W-:Y:S01]  /*0930*/  UMOV UR9, 0x100 ;  /* 0x0000010000097882 */ /* 0x000fe20000000000 */
[----:B------:R-:W-:Y:S01]  /*0940*/  UMOV UR7, 0x400 ;  /* 0x0000040000077882 */ /* 0x000fe20000000000 */
[----:B------:R-:W-:Y:S01]  /*0950*/  USEL UR9, UR9, 0xe0, UP2 ;  /* 0x000000e009097887 */ /* 0x000fe20009000000 */
[----:B------:R-:W-:Y:S01]  /*0960*/  UMOV UR4, 0x1 ;  /* 0x0000000100047882 */ /* 0x000fe20000000000 */
[----:B------:R-:W-:Y:S01]  /*0970*/  ELECT P0, URZ, PT ;  /* 0x0000000000ff782f */ /* 0x000fe20003800000 */
[----:B------:R-:W-:-:S04]  /*0980*/  UIADD3 UR10, UPT, UPT, -UR4, 0x100000, URZ ;  /* 0x00100000040a7890 */ /* 0x000fc8000fffe1ff */
[----:B------:R-:W-:Y:S02]  /*0990*/  USHF.L.U32 UR11, UR10, 0xb, URZ ;  /* 0x0000000b0a0b7899 */ /* 0x000fe400080006ff */
[----:B------:R-:W-:Y:S02]  /*09a0*/  USHF.L.U32 UR10, UR10, 0x1, URZ ;  /* 0x000000010a0a7899 */ /* 0x000fe400080006ff */
[----:B------:R-:W-:-:S04]  /*09b0*/  UIADD3 UR12, UPT, UPT, -UR9, 0x100000, URZ ;  /* 0x00100000090c7890 */ /* 0x000fc8000fffe1ff */
[----:B------:R-:W-:Y:S02]  /*09c0*/  USHF.L.U32 UR13, UR12, 0xb, URZ ;  /* 0x0000000b0c0d7899 */ /* 0x000fe400080006ff */
[----:B------:R-:W-:Y:S02]  /*09d0*/  USHF.L.U32 UR12, UR12, 0x1, URZ ;  /* 0x000000010c0c7899 */ /* 0x000fe400080006ff */
[----:B-1----:R-:W-:Y:S01]  /*09e0*/  ULEA UR5, UR5, UR7, 0x18 ;  /* 0x0000000705057291 */ /* 0x002fe2000f8ec0ff */
[----:B------:R-:W1:Y:S11]  /*09f0*/  FENCE.VIEW.ASYNC.S ;  /* 0x00000000000073c6 */ /* 0x000e760000000000 */
[----:B-1----:R2:W1:Y:S01]  /*0a00*/  SYNCS.EXCH.64 URZ, [UR5+0x90], UR10 ;  /* 0x0000900a05ff75b2 */ /* 0x0024620008000100 */
[----:B------:R2:W1:Y:S01]  /*0a10*/  SYNCS.EXCH.64 URZ, [UR5+0xa0], UR12 ;  /* 0x0000a00c05ff75b2 */ /* 0x0004620008000100 */
[----:B------:R2:W1:Y:S01]  /*0a20*/  SYNCS.EXCH.64 URZ, [UR5+0x98], UR10 ;  /* 0x0000980a05ff75b2 */ /* 0x0004620008000100 */
[----:B------:R2:W1:Y:S02]  /*0a30*/  SYNCS.EXCH.64 URZ, [UR5+0xa8], UR12 ;  /* 0x0000a80c05ff75b2 */ /* 0x0004640008000100 */
[----:B--2---:R-:W-:Y:S01]  /*0a40*/  NOP ;  /* 0x0000000000007918 */ /* 0x004fe20000000000 */
.L_x_12:
        /* <DEDUP_REMOVED lines=26> */
.L_x_13:
        /* <DEDUP_REMOVED lines=18> */
.L_x_14:
[----:B-1----:R-:W1:Y:S01]  /*0d10*/  S2UR UR5, SR_CTAID.X ;  /* 0x00000000000579c3 */ /* 0x002e620000002500 */
[----:B------:R-:W-:-:S05]  /*0d20*/  CS2R.32 R63, SR_CgaSize ;  /* 0x00000000003f7805 */ /* 0x000fca0000008a00 */
[----:B------:R-:W-:-:S05]  /*0d30*/  IMAD R63, R63, -0xa0, RZ ;  /* 0xffffff603f3f7824 */ /* 0x000fca00078e02ff */
[----:B------:R-:W-:-:S14]  /*0d40*/  R2UR UR9, R63 ;  /* 0x000000003f0972ca */ /* 0x000fdc00000e0000 */
[----:B------:R-:W2:Y:S01]  /*0d50*/  LDCU UR9, c[0x0][UR9+0x2b0] ;  /* 0x00005600090977ac */ /* 0x000ea20008000800 */
[----:B------:R-:W-:Y:S01]  /*0d60*/  NOP ;  /* 0x0000000000007918 */ /* 0x000fe20000000000 */
[----:B------:R-:W-:-:S05]  /*0d70*/  CS2R.32 R63, SR_CgaSize ;  /* 0x00000000003f7805 */ /* 0x000fca0000008a00 */
[----:B------:R-:W-:-:S05]  /*0d80*/  IMAD R63, R63, -0xa0, RZ ;  /* 0xffffff603f3f7824 */ /* 0x000fca00078e02ff */
[----:B------:R-:W-:-:S14]  /*0d90*/  R2UR UR7, R63 ;  /* 0x000000003f0772ca */ /* 0x000fdc00000e0000 */
[----:B------:R-:W3:Y:S01]  /*0da0*/  LDCU UR7, c[0x0][UR7+0x2b4] ;  /* 0x00005680070777ac */ /* 0x000ee20008000800 */
[----:B------:R-:W4:Y:S08]  /*0db0*/  S2UR UR4, SR_CTAID.Y ;  /* 0x00000000000479c3 */ /* 0x000f300000002600 */
[----:B------:R-:W3:Y:S01]  /*0dc0*/  LDC R10, c[0x0][0xb24] ;  /* 0x0002c900ff0a7b82 */ /* 0x000ee20000000800 */
[----:B-1----:R-:W-:-:S02]  /*0dd0*/  I2FP.F32.U32 R63, UR5 ;  /* 0x00000005003f7c45 */ /* 0x002fc40008201000 */
[----:B------:R-:W-:-:S05]  /*0de0*/  CS2R.32 R3, SR_CgaSize ;  /* 0x0000000000037805 */ /* 0x000fca0000008a00 */
[----:B------:R-:W-:-:S06]  /*0df0*/  IMAD R3, R3, -0xa0, RZ ;  /* 0xffffff6003037824 */ /* 0x000fcc00078e02ff */
[----:B------:R-:W1:Y:S01]  /*0e00*/  LDC R3, c[0x0][R3+0x2a0] ;  /* 0x0000a80003037b82 */ /* 0x000e620000000800 */
[----:B------:R-:W-:Y:S01]  /*0e10*/  MOV R15, UR5 ;  /* 0x00000005000f7c02 */ /* 0x000fe20008000f00 */
[----:B--2---:R-:W-:Y:S01]  /*0e20*/  FMUL R63, R63, UR9 ;  /* 0x000000093f3f7c20 */ /* 0x004fe20008400000 */
[----:B----4-:R-:W-:Y:S02]  /*0e30*/  I2FP.F32.U32 R62, UR4 ;  /* 0x00000004003e7c45 */ /* 0x010fe40008201000 */
[----:B------:R-:W-:-:S05]  /*0e40*/  CS2R.32 R2, SR_CgaSize ;  /* 0x0000000000027805 */ /* 0x000fca0000008a00 */
[----:B------:R-:W-:-:S06]  /*0e50*/  IMAD R2, R2, -0xa0, RZ ;  /* 0xffffff6002027824 */ /* 0x000fcc00078e02ff */
[----:B------:R-:W2:Y:S01]  /*0e60*/  LDC R2, c[0x0][R2+0x2a4] ;  /* 0x0000a90002027b82 */ /* 0x000ea20000000800 */
[----:B------:R-:W-:Y:S01]  /*0e70*/  MOV R14, UR4 ;  /* 0x00000004000e7c02 */ /* 0x000fe20008000f00 */
[----:B------:R-:W4:Y:S01]  /*0e80*/  F2I.U32.TRUNC.NTZ R63, R63 ;  /* 0x0000003f003f7305 */ /* 0x000f22000020f000 */
[----:B---3--:R-:W-:-:S05]  /*0e90*/  FMUL R62, R62, UR7 ;  /* 0x000000073e3e7c20 */ /* 0x008fca0008400000 */
[----:B------:R-:W-:Y:S01]  /*0ea0*/  BAR.SYNC.DEFER_BLOCKING 0x0 ;  /* 0x0000000000007b1d */ /* 0x000fe20000010000 */
[----:B------:R-:W-:-:S05]  /*0eb0*/  ISETP.GE.AND P0, PT, R10, 0x1, PT ;  /* 0x000000010a00780c */ /* 0x000fca0003f06270 */
[----:B------:R-:W3:Y:S02]  /*0ec0*/  F2I.U32.TRUNC.NTZ R62, R62 ;  /* 0x0000003e003e7305 */ /* 0x000ee4000020f000 */
[----:B------:R-:W2:Y:S01]  /*0ed0*/  S2UR UR36, SR_CTAID.Z ;  /* 0x00000000002479c3 */ /* 0x000ea20000002700 */
[----:B----4-:R-:W-:-:S05]  /*0ee0*/  IADD3 R63, PT, PT, -R63, RZ, RZ ;  /* 0x000000ff3f3f7210 */ /* 0x010fca0007ffe1ff */
[----:B-1----:R-:W-:Y:S01]  /*0ef0*/  IMAD R63, R3, R63, UR5 ;  /* 0x00000005033f7e24 */ /* 0x002fe2000f8e023f */
[----:B---3--:R-:W-:-:S05]  /*0f00*/  IADD3 R62, PT, PT, -R62, RZ, RZ ;  /* 0x000000ff3e3e7210 */ /* 0x008fca0007ffe1ff */
[----:B--2---:R-:W-:Y:S01]  /*0f10*/  IMAD R62, R2, R62, UR4 ;  /* 0x00000004023e7e24 */ /* 0x004fe2000f8e023e */
[----:B------:R-:W-:Y:S06]  /*0f20*/  @!P0 BRA `(.L_x_15) ;  /* 0x0000000000b88947 */ /* 0x000fec0003800000 */
[----:B------:R-:W1:Y:S01]  /*0f30*/  LDC.64 R4, c[0x0][0xb18] ;  /* 0x0002c600ff047b82 */ /* 0x000e620000000a00 */
[----:B------:R-:W-:-:S07]  /*0f40*/  ISETP.NE.AND P0, PT, R10, 0x1, PT ;  /* 0x000000010a00780c */ /* 0x000fce0003f05270 */
[----:B------:R-:W2:Y:S08]  /*0f50*/  LDC R9, c[0x0][0xb0c] ;  /* 0x0002c300ff097b82 */ /* 0x000eb00000000800 */
[----:B------:R-:W3:Y:S08]  /*0f60*/  LDC R12, c[0x0][0x370] ;  /* 0x0000dc00ff0c7b82 */ /* 0x000ef00000000800 */
[----:B------:R-:W4:Y:S01]  /*0f70*/  LDC R11, c[0x0][0x374] ;  /* 0x0000dd00ff0b7b82 */ /* 0x000f220000000800 */
[----:B-1----:R-:W-:-:S07]  /*0f80*/  ISETP.NE.AND P1, PT, R4, 0x1, PT ;  /* 0x000000010400780c */ /* 0x002fce0003f25270 */
[----:B------:R-:W3:Y:S01]  /*0f90*/  LDC.64 R6, c[0x0][0xb10] ;  /* 0x0002c400ff067b82 */ /* 0x000ee20000000a00 */
[----:B--2---:R-:W-:-:S07]  /*0fa0*/  ISETP.NE.AND P2, PT, R9, 0x1, PT ;  /* 0x000000010900780c */ /* 0x004fce0003f45270 */
[----:B------:R-:W1:Y:S08]  /*0fb0*/  LDC R8, c[0x0][0xb20] ;  /* 0x0002c800ff087b82 */ /* 0x000e700000000800 */
[----:B------:R-:W2:Y:S01]  /*0fc0*/  LDC.64 R2, c[0x0][0xb28] ;  /* 0x0002ca00ff027b82 */ /* 0x000ea20000000a00 */
[----:B----4-:R-:W-:-:S04]  /*0fd0*/  IMAD.HI.U32 R13, R11, R5, RZ ;  /* 0x000000050b0d7227 */ /* 0x010fc800078e00ff */
[----:B------:R-:W-:-:S04]  /*0fe0*/  IMAD.HI.U32 R5, R14, R5, RZ ;  /* 0x000000050e057227 */ /* 0x000fc800078e00ff */
[----:B---3--:R-:W-:-:S05]  /*0ff0*/  IMAD.HI.U32 R16, R12, R6, RZ ;  /* 0x000000060c107227 */ /* 0x008fca00078e00ff */
[-C--:B------:R-:W-:Y:S01]  /*1000*/  @P2 SHF.R.U32.HI R12, RZ, R7.reuse, R16 ;  /* 0x00000007ff0c2219 */ /* 0x080fe20000011610 */
[----:B------:R-:W-:Y:S01]  /*1010*/  IMAD.HI.U32 R16, R15, R6, RZ ;  /* 0x000000060f107227 */ /* 0x000fe200078e00ff */
[-C--:B-1----:R-:W-:Y:S02]  /*1020*/  @P1 SHF.R.U32.HI R11, RZ, R8.reuse, R13 ;  /* 0x00000008ff0b1219 */ /* 0x082fe4000001160d */
[----:B------:R-:W-:Y:S02]  /*1030*/  SHF.R.U32.HI R5, RZ, R8, R5 ;  /* 0x00000008ff057219 */ /* 0x000fe40000011605 */
[----:B------:R-:W-:Y:S02]  /*1040*/  SHF.R.U32.HI R16, RZ, R7, R16 ;  /* 0x00000007ff107219 */ /* 0x000fe40000011610 */
[----:B------:R-:W-:Y:S01]  /*1050*/  SEL R5, R14, R5, !P1 ;  /* 0x000000050e057207 */ /* 0x000fe20004800000 */
[----:B--2---:R-:W-:Y:S01]  /*1060*/  IMAD.HI.U32 R13, R11, R2, RZ ;  /* 0x000000020b0d7227 */ /* 0x004fe200078e00ff */
[----:B------:R-:W-:-:S03]  /*1070*/  SEL R16, R15, R16, !P2 ;  /* 0x000000100f107207 */ /* 0x000fc60005000000 */
[----:B------:R-:W-:Y:S01]  /*1080*/  IMAD.HI.U32 R6, R12, R2, RZ ;  /* 0x000000020c067227 */ /* 0x000fe200078e00ff */
[----:B------:R-:W-:-:S04]  /*1090*/  @P0 SHF.R.U32.HI R11, RZ, R3, R13 ;  /* 0x00000003ff0b0219 */ /* 0x000fc8000001160d */
[----:B------:R-:W-:Y:S01]  /*10a0*/  @P0 SHF.R.U32.HI R12, RZ, R3, R6 ;  /* 0x00000003ff0c0219 */ /* 0x000fe20000011606 */
[----:B------:R-:W-:-:S04]  /*10b0*/  IMAD R11, R11, R10, RZ ;  /* 0x0000000a0b0b7224 */ /* 0x000fc800078e02ff */
[----:B------:R-:W-:Y:S01]  /*10c0*/  IMAD R6, R12, R10, RZ ;  /* 0x0000000a0c067224 */ /* 0x000fe200078e02ff */
[----:B------:R-:W-:-:S04]  /*10d0*/  ISETP.GE.AND P1, PT, R5, R11, PT ;  /* 0x0000000b0500720c */ /* 0x000fc80003f26270 */
[----:B------:R-:W-:Y:S01]  /*10e0*/  ISETP.GE.OR P1, PT, R16, R6, P1 ;  /* 0x000000061000720c */ /* 0x000fe20000f26670 */
[----:B------:R-:W-:-:S05]  /*10f0*/  IMAD.HI.U32 R6, R5, R2, RZ ;  /* 0x0000000205067227 */ /* 0x000fca00078e00ff */
[----:B------:R-:W-:-:S04]  /*1100*/  SHF.R.U32.HI R6, RZ, R3, R6 ;  /* 0x00000003ff067219 */ /* 0x000fc80000011606 */
[----:B------:R-:W-:-:S03]  /*1110*/  SEL R6, R5, R6, !P0 ;  /* 0x0000000605067207 */ /* 0x000fc60004000000 */
[----:B------:R-:W-:Y:S01]  /*1120*/  @!P1 IMAD.HI.U32 R7, R16, R2, RZ ;  /* 0x0000000210079227 */ /* 0x000fe200078e00ff */
[----:B------:R-:W-:-:S04]  /*1130*/  IADD3 R2, PT, PT, -R6, RZ, RZ ;  /* 0x000000ff06027210 */ /* 0x000fc80007ffe1ff */
[----:B------:R-:W-:Y:S01]  /*1140*/  @!P1 SHF.R.U32.HI R3, RZ, R3, R7 ;  /* 0x00000003ff039219 */ /* 0x000fe20000011607 */
[----:B------:R-:W-:Y:S01]  /*1150*/  IMAD R2, R10, R2, R5 ;  /* 0x000000020a027224 */ /* 0x000fe200078e0205 */
[----:B------:R-:W-:Y:S02]  /*1160*/  IADD3 R7, PT, PT, -R5, RZ, RZ ;  /* 0x000000ff05077210 */ /* 0x000fe40007ffe1ff */
[----:B------:R-:W-:-:S03]  /*1170*/  @!P1 SEL R3, R16, R3, !P0 ;  /* 0x0000000310039207 */ /* 0x000fc60004000000 */
[----:B------:R-:W-:Y:S02]  /*1180*/  IMAD R7, R4, R7, R14 ;  /* 0x0000000704077224 */ /* 0x000fe400078e020e */
[--C-:B------:R-:W-:Y:S02]  /*1190*/  @!P1 IMAD.IADD R6, R6, 0x1, -R3.reuse ;  /* 0x0000000106069824 */ /* 0x100fe400078e0a03 */
[----:B------:R-:W-:Y:S01]  /*11a0*/  @!P1 IMAD R3, R2, R12, R3 ;  /* 0x0000000c02039224 */ /* 0x000fe200078e0203 */
[----:B------:R-:W-:Y:S01]  /*11b0*/  IADD3 R2, PT, PT, -R16, RZ, RZ ;  /* 0x000000ff10027210 */ /* 0x000fe20007ffe1ff */
[----:B------:R-:W-:Y:S02]  /*11c0*/  @!P1 IMAD R5, R6, R10, R16 ;  /* 0x0000000a06059224 */ /* 0x000fe400078e0210 */
[----:B------:R-:W-:Y:S02]  /*11d0*/  @!P1 IMAD.MOV.U32 R16, RZ, RZ, R3 ;  /* 0x000000ffff109224 */ /* 0x000fe400078e0003 */
[----:B------:R-:W-:-:S02]  /*11e0*/  IMAD R2, R9, R2, R15 ;  /* 0x0000000209027224 */ /* 0x000fc400078e020f */
[----:B------:R-:W-:Y:S02]  /*11f0*/  IMAD R14, R5, R4, R7 ;  /* 0x00000004050e7224 */ /* 0x000fe400078e0207 */
[----:B------:R-:W-:Y:S02]  /*1200*/  IMAD R15, R16, R9, R2 ;  /* 0x00000009100f7224 */ /* 0x000fe400078e0202 */
.L_x_15:
[----:B------:R-:W1:Y:S01]  /*1210*/  LDCU UR4, c[0x0][0xb30] ;  /* 0x00016600ff0477ac */ /* 0x000e620008000800 */
[----:B------:R-:W2:Y:S08]  /*1220*/  S2UR UR37, SR_CgaCtaId ;  /* 0x00000000002579c3 */ /* 0x000eb00000008800 */
[----:B------:R-:W3:Y:S01]  /*1230*/  LDC R26, c[0x0][0xb24] ;  /* 0x0002c900ff1a7b82 */ /* 0x000ee20000000800 */
[----:B-1----:R-:W-:-:S09]  /*1240*/  UISETP.NE.AND UP1, UPT, UR4, 0x1, UPT ;  /* 0x000000010400788c */ /* 0x002fd2000bf25270 */
[----:B--2---:R-:W-:Y:S05]  /*1250*/  BRA.U UP1, `(.L_x_16) ;  /* 0x0000000101407547 */ /* 0x004fea000b800000 */
[----:B------:R-:W1:Y:S08]  /*1260*/  LDC.64 R4, c[0x0][0xb10] ;  /* 0x0002c400ff047b82 */ /* 0x000e700000000a00 */
[----:B------:R-:W2:Y:S08]  /*1270*/  LDC.64 R2, c[0x0][0xb18] ;  /* 0x0002c600ff027b82 */ /* 0x000eb00000000a00 */
[----:B------:R-:W4:Y:S08]  /*1280*/  LDC R6, c[0x0][0xb20] ;  /* 0x0002c800ff067b82 */ /* 0x000f300000000800 */
[----:B------:R-:W3:Y:S01]  /*1290*/  LDC R7, c[0x0][0xb0c] ;  /* 0x0002c300ff077b82 */ /* 0x000ee20000000800 */
[----:B-1----:R-:W-:-:S05]  /*12a0*/  IMAD.HI.U32 R4, R15, R4, RZ ;  /* 0x000000040f047227 */ /* 0x002fca00078e00ff */
[----:B------:R-:W-:Y:S01]  /*12b0*/  SHF.R.U32.HI R4, RZ, R5, R4 ;  /* 0x00000005ff047219 */ /* 0x000fe20000011604 */
[----:B--2---:R-:W-:Y:S01]  /*12c0*/  IMAD.HI.U32 R3, R14, R3, RZ ;  /* 0x000000030e037227 */ /* 0x004fe200078e00ff */
[----:B------:R-:W-:-:S04]  /*12d0*/  ISETP.NE.AND P0, PT, R2, 0x1, PT ;  /* 0x000000010200780c */ /* 0x000fc80003f05270 */
[----:B----4-:R-:W-:-:S04]  /*12e0*/  SHF.R.U32.HI R3, RZ, R6, R3 ;  /* 0x00000006ff037219 */ /* 0x010fc80000011603 */
[----:B------:R-:W-:Y:S02]  /*12f0*/  SEL R3, R14, R3, !P0 ;  /* 0x000000030e037207 */ /* 0x000fe40004000000 */
[----:B---3--:R-:W-:-:S04]  /*1300*/  ISETP.NE.AND P1, PT, R7, 0x1, PT ;  /* 0x000000010700780c */ /* 0x008fc80003f25270 */
[----:B------:R-:W-:-:S05]  /*1310*/  SEL R4, R15, R4, !P1 ;  /* 0x000000040f047207 */ /* 0x000fca0004800000 */
[----:B------:R-:W-:Y:S02]  /*1320*/  IMAD.IADD R5, R3, 0x1, -R4 ;  /* 0x0000000103057824 */ /* 0x000fe400078e0a04 */
[----:B------:R-:W-:Y:S02]  /*1330*/  IMAD.IADD R3, R4, 0x1, -R3 ;  /* 0x0000000104037824 */ /* 0x000fe400078e0a03 */
[----:B------:R-:W-:Y:S02]  /*1340*/  IMAD R15, R5, R7, R15 ;  /* 0x00000007050f7224 */ /* 0x000fe400078e020f */
[----:B------:R-:W-:-:S07]  /*1350*/  IMAD R14, R3, R2, R14 ;  /* 0x00000002030e7224 */ /* 0x000fce00078e020e */
.L_x_16:
[----:B------:R-:W-:Y:S01]  /*1360*/  BAR.SYNC.DEFER_BLOCKING 0x0 ;  /* 0x0000000000007b1d */ /* 0x000fe20000010000 */
[----:B------:R-:W-:Y:S01]  /*1370*/  UISETP.NE.AND UP1, UPT, UR8, 0x2, UPT ;  /* 0x000000020800788c */ /* 0x000fe2000bf25270 */
[----:B------:R-:W-:Y:S02]  /*1380*/  ISETP.NE.OR P5, PT, R0, 0x2, !P5 ;  /* 0x000000020000780c */ /* 0x000fe40006fa5670 */
[----:B------:R-:W-:-:S06]  /*1390*/  LOP3.LUT R2, R77, 0x1f, RZ, 0xc0, !PT ;  /* 0x0000001f4d027812 */ /* 0x000fcc00078ec0ff */
[----:B------:R-:W-:Y:S05]  /*13a0*/  BRA.U UP1, `(.L_x_17) ;  /* 0x0000001101b47547 */ /* 0x000fea000b800000 */
[----:B------:R-:W1:Y:S01]  /*13b0*/  LDCU UR13, c[0x0][0x38c] ;  /* 0x00007180ff0d77ac */ /* 0x000e620008000800 */
[----:B------:R-:W2:Y:S01]  /*13c0*/  LDC R8, c[0x0][0x370] ;  /* 0x0000dc00ff087b82 */ /* 0x000ea20000000800 */
[----:B------:R-:W-:Y:S01]  /*13d0*/  PLOP3.LUT P1, PT, PT, PT, UP2, 0x80, 0x8 ;  /* 0x000000000008781c */ /* 0x000fe20003f2f028 */
[----:B------:R-:W-:Y:S01]  /*13e0*/  IMAD.MOV.U32 R17, RZ, RZ, 0x1 ;  /* 0x00000001ff117424 */ /* 0x000fe200078e00ff */
[----:B------:R-:W-:Y:S01]  /*13f0*/  ISETP.EQ.OR P4, PT, R2, RZ, P5 ;  /* 0x000000ff0200720c */ /* 0x000fe20002f82670 */
[----:B------:R-:W-:Y:S01]  /*1400*/  IMAD.MOV.U32 R16, RZ, RZ, RZ ;  /* 0x000000ffff107224 */ /* 0x000fe200078e00ff */
[----:B------:R-:W-:Y:S02]  /*1410*/  PLOP3.LUT P1, PT, P1, PT, PT, 0x8, 0x80 ;  /* 0x000000000080781c */ /* 0x000fe40000f2e170 */
[----:B------:R-:W-:Y:S01]  /*1420*/  CS2R R12, SRZ ;  /* 0x00000000000c7805 */ /* 0x000fe2000001ff00 */
[----:B------:R-:W-:Y:S01]  /*1430*/  IMAD.MOV.U32 R11, RZ, RZ, 0x1 ;  /* 0x00000001ff0b7424 */ /* 0x000fe200078e00ff */
[----:B------:R-:W4:Y:S01]  /*1440*/  LDC R0, c[0x0][0x374] ;  /* 0x0000dd00ff007b82 */ /* 0x000f220000000800 */
[----:B------:R-:W2:Y:S01]  /*1450*/  LDCU.64 UR22, c[0x0][0x348] ;  /* 0x00006900ff1677ac */ /* 0x000ea20008000a00 */
[----:B------:R-:W-:Y:S01]  /*1460*/  UMOV UR6, URZ ;  /* 0x000000ff00067c82 */ /* 0x000fe20008000000 */
[----:B-1----:R-:W-:-:S04]  /*1470*/  UIADD3 UR5, UPT, UPT, UR13, 0x3f, URZ ;  /* 0x0000003f0d057890 */ /* 0x002fc8000fffe0ff */
[----:B------:R-:W-:-:S04]  /*1480*/  USHF.R.S32.HI UR4, URZ, 0x1f, UR5 ;  /* 0x0000001fff047899 */ /* 0x000fc80008011405 */
[----:B------:R-:W-:-:S04]  /*1490*/  ULEA.HI UR4, UR4, UR5, URZ, 0x6 ;  /* 0x0000000504047291 */ /* 0x000fc8000f8f30ff */
[----:B------:R-:W-:Y:S02]  /*14a0*/  USHF.R.S32.HI UR15, URZ, 0x6, UR4 ;  /* 0x00000006ff0f7899 */ /* 0x000fe40008011404 */
[----:B------:R-:W-:Y:S02]  /*14b0*/  UIADD3 UR4, UPT, UPT, UR13, -0x1, URZ ;  /* 0xffffffff0d047890 */ /* 0x000fe4000fffe0ff */
[----:B------:R-:W-:Y:S02]  /*14c0*/  UISETP.LT.U32.AND UP0, UPT, UR15, 0x4, UPT ;  /* 0x000000040f00788c */ /* 0x000fe4000bf01070 */
[----:B------:R-:W-:Y:S02]  /*14d0*/  UISETP.GE.U32.AND UP1, UPT, UR4, -0x7f, UPT ;  /* 0xffffff810400788c */ /* 0x000fe4000bf26070 */
[----:B------:R-:W-:Y:S02]  /*14e0*/  USEL UR14, UR15, 0x4, UP0 ;  /* 0x000000040f0e7887 */ /* 0x000fe40008000000 */
[----:B------:R-:W-:-:S02]  /*14f0*/  UIADD3 UR13, UPT, UPT, UR13, 0x7e, URZ ;  /* 0x0000007e0d0d7890 */ /* 0x000fc4000fffe0ff */
[----:B------:R-:W-:Y:S02]  /*1500*/  UIADD3 UR5, UPT, UPT, UR14, -0x1, URZ ;  /* 0xffffffff0e057890 */ /* 0x000fe4000fffe0ff */
[----:B------:R-:W-:-:S03]  /*1510*/  UIADD3 UR7, UPT, UPT, UR15, -UR14, URZ ;  /* 0x8000000e0f077290 */ /* 0x000fc6000fffe0ff */
[----:B------:R-:W-:-:S04]  /*1520*/  @UP1 UIADD3 UR5, UPT, UPT, UR14, URZ, URZ ;  /* 0x000000ff0e051290 */ /* 0x000fc8000fffe0ff */
[----:B--2---:R-:W-:-:S12]  /*1530*/  UIADD3 UR5, UPT, UPT, UR5, 0x1, URZ ;  /* 0x0000000105057890 */ /* 0x004fd8000fffe0ff */
.L_x_35:
[----:B------:R-:W-:Y:S01]  /*1540*/  UISETP.NE.AND UP0, UPT, UR37, URZ, UPT ;  /* 0x000000ff2500728c */ /* 0x000fe2000bf05270 */
[----:B------:R-:W1:Y:S08]  /*1550*/  S2UR UR37, SR_CgaCtaId ;  /* 0x00000000002579c3 */ /* 0x000e700000008800 */
[----:B------:R-:W-:Y:S05]  /*1560*/  BRA.U UP0, `(.L_x_18) ;  /* 0x0000000100347547 */ /* 0x000fea000b800000 */
[----:B------:R-:W2:Y:S01]  /*1570*/  S2R R2, SR_CgaCtaId ;  /* 0x0000000000027919 */ /* 0x000ea20000008800 */
[----:B------:R-:W-:-:S04]  /*1580*/  MOV R3, 0x400 ;  /* 0x0000040000037802 */ /* 0x000fc80000000f00 */
[----:B--2---:R-:W-:Y:S02]  /*1590*/  LEA R2, R2, R3, 0x18 ;  /* 0x0000000302027211 */ /* 0x004fe400078ec0ff */
[----:B------:R-:W-:-:S03]  /*15a0*/  SHF.L.U32 R3, R11, 0x1f, RZ ;  /* 0x0000001f0b037819 */ /* 0x000fc600000006ff */
[----:B------:R-:W-:-:S04]  /*15b0*/  IMAD R2, R12, 0x8, R2 ;  /* 0x000000080c027824 */ /* 0x000fc800078e0202 */
[----:B------:R-:W2:Y:S02]  /*15c0*/  SYNCS.PHASECHK.TRANS64.TRYWAIT P0, [R2+URZ+0x100], R3 ;  /* 0x00010003020075a7 */ /* 0x000ea400080011ff */
[----:B--2---:R-:W-:Y:S05]  /*15d0*/  @!P0 BRA `(.L_x_19) ;  /* 0x0000006400e88947 */ /* 0x004fea0003800000 */
.L_x_131:
[----:B------:R-:W-:Y:S01]  /*15e0*/  VIADD R12, R12, 0x1 ;  /* 0x000000010c0c7836 */ /* 0x000fe20000000000 */
[----:B------:R2:W-:Y:S04]  /*15f0*/  SYNCS.ARRIVE.TRANS64.A1T0 RZ, [R2+URZ+0xf0], RZ ;  /* 0x0000f0ff02ff79a7 */ /* 0x0005e800081000ff */
[----:B------:R-:W-:-:S04]  /*1600*/  ISETP.NE.AND P0, PT, R12, 0x2, PT ;  /* 0x000000020c00780c */ /* 0x000fc80003f05270 */
[----:B------:R-:W-:Y:S02]  /*1610*/  SEL R12, R12, RZ, P0 ;  /* 0x000000ff0c0c7207 */ /* 0x000fe40000000000 */
[----:B--2---:R-:W-:-:S04]  /*1620*/  SEL R2, RZ, 0x1, P0 ;  /* 0x00000001ff027807 */ /* 0x004fc80000000000 */
[----:B------:R-:W-:-:S07]  /*1630*/  LOP3.LUT R11, R11, R2, RZ, 0x3c, !PT ;  /* 0x000000020b0b7212 */ /* 0x000fce00078e3cff */
.L_x_18:
[----:B------:R-:W-:Y:S01]  /*1640*/  UMOV UR4, 0x400 ;  /* 0x0000040000047882 */ /* 0x000fe20000000000 */
[----:B------:R-:W-:Y:S01]  /*1650*/  SHF.L.U32 R2, R17, 0x1f, RZ ;  /* 0x0000001f11027819 */ /* 0x000fe200000006ff */
[----:B-1----:R-:W-:Y:S01]  /*1660*/  ULEA UR4, UR37, UR4, 0x18 ;  /* 0x0000000425047291 */ /* 0x002fe2000f8ec0ff */
[----:B------:R-:W-:Y:S01]  /*1670*/  R2UR UR34, R15 ;  /* 0x000000000f2272ca */ /* 0x000fe200000e0000 */
[----:B------:R-:W-:Y:S01]  /*1680*/  UISETP.GE.U32.AND UP0, UPT, UR13, 0x7f, UPT ;  /* 0x0000007f0d00788c */ /* 0x000fe2000bf06070 */
[----:B------:R-:W-:Y:S01]  /*1690*/  R2UR UR19, R14 ;  /* 0x000000000e1372ca */ /* 0x000fe200000e0000 */
[----:B------:R-:W-:Y:S01]  /*16a0*/  ULEA UR8, UR6, UR4, 0x3 ;  /* 0x0000000406087291 */ /* 0x000fe2000f8e18ff */
[----:B------:R-:W-:-:S08]  /*16b0*/  UMOV UR21, URZ ;  /* 0x000000ff00157c82 */ /* 0x000fd00008000000 */
[----:B------:R1:W2:Y:S01]  /*16c0*/  SYNCS.PHASECHK.TRANS64.TRYWAIT P0, [UR8+0x20], R2 ;  /* 0x00002002ff0075a7 */ /* 0x0002a20008001108 */
[----:B------:R-:W-:Y:S02]  /*16d0*/  USHF.L.U32 UR34, UR34, 0x6, URZ ;  /* 0x0000000622227899 */ /* 0x000fe400080006ff */
[----:B------:R-:W-:Y:S01]  /*16e0*/  USHF.L.U32 UR19, UR19, 0x7, URZ ;  /* 0x0000000713137899 */ /* 0x000fe200080006ff */
[----:B------:R-:W-:Y:S11]  /*16f0*/  BRA.U !UP0, `(.L_x_20) ;  /* 0x0000000108d87547 */ /* 0x000ff6000b800000 */
[----:B------:R-:W-:Y:S01]  /*1700*/  UIADD3 UR26, UPT, UPT, UR34, 0x20, URZ ;  /* 0x00000020221a7890 */ /* 0x000fe2000fffe0ff */
[----:B------:R-:W-:Y:S01]  /*1710*/  UMOV UR29, URZ ;  /* 0x000000ff001d7c82 */ /* 0x000fe20008000000 */
[----:B------:R-:W-:-:S10]  /*1720*/  UMOV UR42, UR6 ;  /* 0x00000006002a7c82 */ /* 0x000fd40008000000 */
.L_x_25:
[----:B-1----:R-:W-:Y:S01]  /*1730*/  ULEA UR33, UR42, UR4, 0x3 ;  /* 0x000000042a217291 */ /* 0x002fe2000f8e18ff */
[----:B--2---:R-:W-:Y:S01]  /*1740*/  @!P5 MOV R3, 0xc000 ;  /* 0x0000c0000003d802 */ /* 0x004fe20000000f00 */
[----:B--2---:R-:W-:Y:S10]  /*1750*/  @P0 BRA `(.L_x_21) ;  /* 0x00000000000c0947 */ /* 0x004ff40003800000 */
[----:B------:R-:W-:-:S04]  /*1760*/  SHF.L.U32 R4, R17, 0x1f, RZ ;  /* 0x0000001f11047819 */ /* 0x000fc800000006ff */
[----:B------:R-:W2:Y:S02]  /*1770*/  SYNCS.PHASECHK.TRANS64.TRYWAIT P0, [UR33+0x20], R4 ;  /* 0x00002004ff0075a7 */ /* 0x000ea40008001121 */
[----:B--2---:R-:W-:Y:S05]  /*1780*/  @!P0 BRA `(.L_x_22) ;  /* 0x0000006400908947 */ /* 0x004fea0003800000 */
.L_x_21:
[----:B------:R2:W-:Y:S01]  /*1790*/  @!P5 SYNCS.ARRIVE.TRANS64 RZ, [UR33], R3 ;  /* 0x00000003ffffd9a7 */ /* 0x0005e20008000021 */
[----:B------:R-:W-:Y:S04]  /*17a0*/  BSSY.RECONVERGENT B0, `(.L_x_23) ;  /* 0x0000003000007945 */ /* 0x000fe80003800200 */
[----:B------:R-:W-:Y:S05]  /*17b0*/  @P4 BRA `(.L_x_24) ;  /* 0x0000000000044947 */ /* 0x000fea0003800000 */
[----:B------:R-:W-:Y:S05]  /*17c0*/  BPT.TRAP 0x1 ;  /* 0x000000040000795c */ /* 0x000fea0000300000 */
.L_x_24:
[----:B------:R-:W-:Y:S05]  /*17d0*/  BSYNC.RECONVERGENT B0 ;  /* 0x0000000000007941 */ /* 0x000fea0003800200 */
.L_x_23:
[----:B------:R-:W-:Y:S02]  /*17e0*/  UIADD3 UR6, UPT, UPT, UR42, 0x1, URZ ;  /* 0x000000012a067890 */ /* 0x000fe4000fffe0ff */
[----:B------:R-:W-:Y:S02]  /*17f0*/  ULEA UR24, UR42, UR4, 0xe ;  /* 0x000000042a187291 */ /* 0x000fe4000f8e70ff */
[----:B------:R-:W-:Y:S02]  /*1800*/  UISETP.NE.AND UP0, UPT, UR6, 0x4, UPT ;  /* 0x000000040600788c */ /* 0x000fe4000bf05270 */
[----:B------:R-:W-:Y:S02]  /*1810*/  UIADD3 UR40, UP1, UPT, UR22, 0x80, URZ ;  /* 0x0000008016287890 */ /* 0x000fe4000ff3e0ff */
[----:B------:R-:W-:Y:S02]  /*1820*/  USEL UR9, URZ, 0x1, UP0 ;  /* 0x00000001ff097887 */ /* 0x000fe40008000000 */
[----:B------:R-:W-:-:S02]  /*1830*/  USEL UR6, UR6, URZ, UP0 ;  /* 0x000000ff06067287 */ /* 0x000fc40008000000 */
[----:B------:R-:W-:Y:S02]  /*1840*/  UIADD3 UR38, UP0, UPT, UR22, 0x180, URZ ;  /* 0x0000018016267890 */ /* 0x000fe4000ff1e0ff */
[----:B------:R-:W-:Y:S01]  /*1850*/  ULEA UR8, UR6, UR4, 0x3 ;  /* 0x0000000406087291 */ /* 0x000fe2000f8e18ff */
[----:B------:R-:W-:Y:S01]  /*1860*/  LOP3.LUT R17, R17, UR9, RZ, 0x3c, !PT ;  /* 0x0000000911117c12 */ /* 0x000fe2000f8e3cff */
[----:B------:R-:W-:Y:S02]  /*1870*/  USHF.L.U32 UR35, UR29, 0x6, URZ ;  /* 0x000000061d237899 */ /* 0x000fe400080006ff */
[----:B------:R-:W-:Y:S01]  /*1880*/  UIADD3.X UR41, UPT, UPT, URZ, UR23, URZ, UP1, !UPT ;  /* 0x00000017ff297290 */ /* 0x000fe20008ffe4ff */
[----:B-1----:R-:W-:Y:S01]  /*1890*/  SHF.L.U32 R2, R17, 0x1f, RZ ;  /* 0x0000001f11027819 */ /* 0x002fe200000006ff */
[----:B------:R-:W-:Y:S02]  /*18a0*/  UIADD3 UR32, UPT, UPT, UR24, 0x8800, URZ ;  /* 0x0000880018207890 */ /* 0x000fe4000fffe0ff */
[----:B------:R-:W-:Y:S01]  /*18b0*/  UIADD3 UR24, UPT, UPT, UR24, 0xa800, URZ ;  /* 0x0000a80018187890 */ /* 0x000fe2000fffe0ff */
[----:B------:R1:W1:Y:S01]  /*18c0*/  SYNCS.PHASECHK.TRANS64.TRYWAIT P0, [UR8+0x20], R2 ;  /* 0x00002002ff0075a7 */ /* 0x0002620008001108 */
[----:B------:R-:W-:-:S02]  /*18d0*/  ULEA UR8, UR42, UR4, 0xf ;  /* 0x000000042a087291 */ /* 0x000fc4000f8e78ff */
[----:B------:R-:W-:Y:S02]  /*18e0*/  UIADD3.X UR39, UPT, UPT, URZ, UR23, URZ, UP0, !UPT ;  /* 0x00000017ff277290 */ /* 0x000fe400087fe4ff */
[----:B------:R-:W-:Y:S02]  /*18f0*/  UIADD3 UR16, UPT, UPT, UR8, 0x18800, URZ ;  /* 0x0001880008107890 */ /* 0x000fe4000fffe0ff */
[----:B------:R-:W-:Y:S02]  /*1900*/  UIADD3 UR8, UPT, UPT, UR8, 0x1c800, URZ ;  /* 0x0001c80008087890 */ /* 0x000fe4000fffe0ff */
[----:B------:R-:W-:Y:S01]  /*1910*/  UIADD3 UR10, UPT, UPT, UR35, 0x20, URZ ;  /* 0x00000020230a7890 */ /* 0x000fe2000fffe0ff */
[----:B------:R-:W-:Y:S01]  /*1920*/  UMOV UR30, 0x0 ;  /* 0x00000000001e7882 */ /* 0x000fe20000000000 */
[----:B------:R-:W-:Y:S01]  /*1930*/  UMOV UR31, 0x10000000 ;  /* 0x10000000001f7882 */ /* 0x000fe20000000000 */
[----:B------:R-:W-:Y:S01]  /*1940*/  UMOV UR25, UR33 ;  /* 0x0000002100197c82 */ /* 0x000fe20008000000 */
[----:B------:R-:W-:Y:S01]  /*1950*/  UMOV UR28, UR36 ;  /* 0x00000024001c7c82 */ /* 0x000fe20008000000 */
[----:B------:R-:W-:Y:S01]  /*1960*/  UMOV UR27, UR35 ;  /* 0x00000023001b7c82 */ /* 0x000fe20008000000 */
[----:B------:R-:W-:Y:S01]  /*1970*/  UMOV UR17, UR33 ;  /* 0x0000002100117c82 */ /* 0x000fe20008000000 */
[----:B------:R-:W-:Y:S01]  /*1980*/  UMOV UR20, UR36 ;  /* 0x0000002400147c82 */ /* 0x000fe20008000000 */
[----:B------:R-:W-:Y:S01]  /*1990*/  UMOV UR18, UR35 ;  /* 0x0000002300127c82 */ /* 0x000fe20008000000 */
[----:B------:R1:W-:Y:S01]  /*19a0*/  UTMALDG.3D [UR32], [UR40], desc[UR30] ;  /* 0x00001e20280075b4 */ /* 0x0003e20008011000 */
[----:B------:R-:W-:Y:S01]  /*19b0*/  UMOV UR11, UR19 ;  /* 0x00000013000b7c82 */ /* 0x000fe20008000000 */
[----:B------:R-:W-:Y:S01]  /*19c0*/  UMOV UR12, UR36 ;  /* 0x00000024000c7c82 */ /* 0x000fe20008000000 */
[----:B------:R-:W-:Y:S01]  /*19d0*/  UMOV UR9, UR33 ;  /* 0x0000002100097c82 */ /* 0x000fe20008000000 */
[----:B------:R-:W-:Y:S01]  /*19e0*/  UIADD3 UR29, UPT, UPT, UR29, 0x1, URZ ;  /* 0x000000011d1d7890 */ /* 0x000fe2000fffe0ff */
[----:B------:R-:W-:Y:S01]  /*19f0*/  UMOV UR21, UR5 ;  /* 0x0000000500157c82 */ /* 0x000fe20008000000 */
[----:B------:R-:W-:Y:S01]  /*1a00*/  UMOV UR42, UR6 ;  /* 0x00000006002a7c82 */ /* 0x000fe20008000000 */
[----:B------:R1:W-:Y:S01]  /*1a10*/  UTMALDG.3D [UR24], [UR40], desc[UR30] ;  /* 0x00001e18280075b4 */ /* 0x0003e20008011000 */
[----:B------:R-:W-:Y:S01]  /*1a20*/  UISETP.NE.AND UP0, UPT, UR29, UR5, UPT ;  /* 0x000000051d00728c */ /* 0x000fe2000bf05270 */
[----:B------:R1:W-:Y:S01]  /*1a30*/  UTMALDG.3D [UR16], [UR38], desc[UR30] ;  /* 0x00001e10260075b4 */ /* 0x0003e20008011000 */
[----:B------:R1:W-:Y:S07]  /*1a40*/  UTMALDG.3D [UR8], [UR38], desc[UR30] ;  /* 0x00001e08260075b4 */ /* 0x0003ee0008011000 */
[----:B------:R-:W-:Y:S05]  /*1a50*/  BRA.U UP0, `(.L_x_25) ;  /* 0xfffffffd00347547 */ /* 0x000fea000b83ffff */
.L_x_20:
[----:B-1----:R-:W-:Y:S01]  /*1a60*/  ULEA UR8, UR6, UR4, 0x3 ;  /* 0x0000000406087291 */ /* 0x002fe2000f8e18ff */
[----:B------:R-:W-:Y:S01]  /*1a70*/  SHF.L.U32 R2, R17, 0x1f, RZ ;  /* 0x0000001f11027819 */ /* 0x000fe200000006ff */
[----:B------:R-:W-:Y:S01]  /*1a80*/  @!P1 SYNCS.ARRIVE.TRANS64.A1T0 RZ, [UR4+0x88], RZ ;  /* 0x000088ffffff99a7 */ /* 0x000fe20008100004 */
[----:B------:R-:W-:-:S06]  /*1a90*/  UISETP.GT.AND UP0, UPT, UR15, UR14, UPT ;  /* 0x0000000e0f00728c */ /* 0x000fcc000bf04270 */
[----:B--2---:R1:W2:Y:S03]  /*1aa0*/  SYNCS.PHASECHK.TRANS64.TRYWAIT P0, [UR8+0x20], R2 ;  /* 0x00002002ff0075a7 */ /* 0x0042a60008001108 */
[----:B------:R-:W-:Y:S05]  /*1ab0*/  BRA.U !UP0, `(.L_x_26) ;  /* 0x0000000108d47547 */ /* 0x000fea000b800000 */
[----:B------:R-:W-:Y:S02]  /*1ac0*/  UIADD3 UR29, UPT, UPT, UR7, UR21, URZ ;  /* 0x00000015071d7290 */ /* 0x000fe4000fffe0ff */
[----:B------:R-:W-:Y:S01]  /*1ad0*/  UIADD3 UR26, UPT, UPT, UR34, 0x20, URZ ;  /* 0x00000020221a7890 */ /* 0x000fe2000fffe0ff */
[----:B------:R-:W-:-:S11]  /*1ae0*/  UMOV UR42, UR6 ;  /* 0x00000006002a7c82 */ /* 0x000fd60008000000 */
.L_x_31:
[----:B-1----:R-:W-:Y:S01]  /*1af0*/  ULEA UR33, UR42, UR4, 0x3 ;  /* 0x000000042a217291 */ /* 0x002fe2000f8e18ff */
[----:B--2---:R-:W-:Y:S01]  /*1b00*/  @!P5 MOV R3, 0xc000 ;  /* 0x0000c0000003d802 */ /* 0x004fe20000000f00 */
[----:B--2---:R-:W-:Y:S10]  /*1b10*/  @P0 BRA `(.L_x_27) ;  /* 0x00000000000c0947 */ /* 0x004ff40003800000 */
[----:B------:R-:W-:-:S04]  /*1b20*/  SHF.L.U32 R4, R17, 0x1f, RZ ;  /* 0x0000001f11047819 */ /* 0x000fc800000006ff */
[----:B------:R-:W2:Y:S02]  /*1b30*/  SYNCS.PHASECHK.TRANS64.TRYWAIT P0, [UR33+0x20], R4 ;  /* 0x00002004ff0075a7 */ /* 0x000ea40008001121 */
[----:B--2---:R-:W-:Y:S05]  /*1b40*/  @!P0 BRA `(.L_x_28) ;  /* 0x0000006000b88947 */ /* 0x004fea0003800000 */
.L_x_27:
[----:B------:R2:W-:Y:S01]  /*1b50*/  @!P5 SYNCS.ARRIVE.TRANS64 RZ, [UR33], R3 ;  /* 0x00000003ffffd9a7 */ /* 0x0005e20008000021 */
[----:B------:R-:W-:Y:S04]  /*1b60*/  BSSY.RECONVERGENT B0, `(.L_x_29) ;  /* 0x0000003000007945 */ /* 0x000fe80003800200 */
[----:B------:R-:W-:Y:S05]  /*1b70*/  @P4 BRA `(.L_x_30) ;  /* 0x0000000000044947 */ /* 0x000fea0003800000 */
[----:B------:R-:W-:Y:S05]  /*1b80*/  BPT.TRAP 0x1 ;  /* 0x000000040000795c */ /* 0x000fea0000300000 */
.L_x_30:
[----:B------:R-:W-:Y:S05]  /*1b90*/  BSYNC.RECONVERGENT B0 ;  /* 0x0000000000007941 */ /* 0x000fea0003800200 */
.L_x_29:
        /* <DEDUP_REMOVED lines=31> */
[----:B------:R-:W-:Y:S01]  /*1d90*/  UMOV UR9, UR33 ;  /* 0x0000002100097c82 */ /* 0x000fe20008000000 */
[----:B------:R-:W-:Y:S01]  /*1da0*/  UIADD3 UR21, UPT, UPT, UR21, 0x1, URZ ;  /* 0x0000000115157890 */ /* 0x000fe2000fffe0ff */
[----:B------:R-:W-:Y:S01]  /*1db0*/  UMOV UR42, UR6 ;  /* 0x00000006002a7c82 */ /* 0x000fe20008000000 */
[----:B------:R1:W-:Y:S02]  /*1dc0*/  UTMALDG.3D [UR24], [UR40], desc[UR30] ;  /* 0x00001e18280075b4 */ /* 0x0003e40008011000 */
[----:B------:R-:W-:Y:S01]  /*1dd0*/  UISETP.NE.AND UP0, UPT, UR21, UR29, UPT ;  /* 0x0000001d1500728c */ /* 0x000fe2000bf05270 */
[----:B------:R1:W-:Y:S01]  /*1de0*/  UTMALDG.3D [UR16], [UR38], desc[UR30] ;  /* 0x00001e10260075b4 */ /* 0x0003e20008011000 */
[----:B------:R1:W-:Y:S07]  /*1df0*/  UTMALDG.3D [UR8], [UR38], desc[UR30] ;  /* 0x00001e08260075b4 */ /* 0x0003ee0008011000 */
[----:B------:R-:W-:Y:S05]  /*1e00*/  BRA.U UP0, `(.L_x_31) ;  /* 0xfffffffd00387547 */ /* 0x000fea000b83ffff */
.L_x_26:
[C---:B-1----:R-:W-:Y:S01]  /*1e10*/  LEA R2, R16.reuse, UR4, 0x3 ;  /* 0x0000000410027c11 */ /* 0x042fe2000f8e18ff */
[----:B------:R-:W-:Y:S01]  /*1e20*/  NOP ;  /* 0x0000000000007918 */ /* 0x000fe20000000000 */
[----:B--2---:R-:W-:Y:S02]  /*1e30*/  SHF.L.U32 R3, R13, 0x1f, RZ ;  /* 0x0000001f0d037819 */ /* 0x004fe400000006ff */
[----:B------:R-:W-:Y:S02]  /*1e40*/  LEA R4, R16, UR4, 0x4 ;  /* 0x0000000410047c11 */ /* 0x000fe4000f8e20ff */
[----:B------:R-:W1:Y:S02]  /*1e50*/  SYNCS.PHASECHK.TRANS64.TRYWAIT P0, [R2+URZ+0x90], R3 ;  /* 0x00009003020075a7 */ /* 0x000e6400080011ff */
[----:B-1----:R-:W-:Y:S05]  /*1e60*/  @!P0 BRA `(.L_x_32) ;  /* 0x0000006000088947 */ /* 0x002fea0003800000 */
.L_x_134:
[----:B------:R-:W2:Y:S01]  /*1e70*/  LDS.128 R4, [R4+0x120] ;  /* 0x0001200004047984 */ /* 0x000ea20000000c00 */
[----:B---3--:R-:W-:Y:S01]  /*1e80*/  ISETP.GE.AND P0, PT, R26, 0x1, PT ;  /* 0x000000011a00780c */ /* 0x008fe20003f06270 */
[----:B-1----:R-:W-:Y:S01]  /*1e90*/  VIADD R2, R2, 0xa0 ;  /* 0x000000a002027836 */ /* 0x002fe20000000000 */
[----:B------:R-:W-:Y:S01]  /*1ea0*/  @!PT LDS RZ, [RZ] ;  /* 0x00000000fffff984 */ /* 0x000fe20000000800 */
[----:B------:R-:W-:Y:S01]  /*1eb0*/  @!PT LDS RZ, [RZ] ;  /* 0x00000000fffff984 */ /* 0x000fe20000000800 */
[----:B------:R-:W-:Y:S01]  /*1ec0*/  @!PT LDS RZ, [RZ] ;  /* 0x00000000fffff984 */ /* 0x000fe20000000800 */
[----:B------:R-:W-:Y:S01]  /*1ed0*/  @!PT LDS RZ, [RZ] ;  /* 0x00000000fffff984 */ /* 0x000fe20000000800 */
[----:B------:R1:W-:Y:S06]  /*1ee0*/  MEMBAR.ALL.CTA ;  /* 0x0000000000007992 */ /* 0x0003ec0000008000 */
[----:B-1----:R-:W1:Y:S01]  /*1ef0*/  FENCE.VIEW.ASYNC.S ;  /* 0x00000000000073c6 */ /* 0x002e620000000000 */
[----:B------:R-:W-:-:S04]  /*1f00*/  PRMT R2, RZ, 0x654, R2 ;  /* 0x00000654ff027816 */ /* 0x000fc80000000002 */
[----:B-1----:R1:W-:Y:S01]  /*1f10*/  SYNCS.ARRIVE.TRANS64.RED.A1T0 RZ, [R2+URZ], RZ ;  /* 0x000000ff02ff79a7 */ /* 0x0023e200081004ff */
[----:B--2---:R-:W-:-:S13]  /*1f20*/  LOP3.LUT P2, RZ, R6, 0x1, RZ, 0xc0, !PT ;  /* 0x0000000106ff7812 */ /* 0x004fda000784c0ff */
[----:B------:R-:W-:Y:S01]  /*1f30*/  @P2 SHF.R.U32.HI R3, RZ, 0x10, R5 ;  /* 0x00000010ff032819 */ /* 0x000fe20000011605 */
[----:B------:R-:W-:Y:S01]  /*1f40*/  VOTEU.ANY UP0, P2 ;  /* 0x0000000000ff7886 */ /* 0x000fe20001000100 */
[----:B------:R-:W-:Y:S02]  /*1f50*/  @P2 MOV R10, R4 ;  /* 0x00000004000a2202 */ /* 0x000fe40000000f00 */
[----:B------:R-:W-:Y:S02]  /*1f60*/  @P2 R2UR.BROADCAST UR8, R3 ;  /* 0x00000000030822ca */ /* 0x000fe400008e0000 */
[----:B------:R-:W-:-:S11]  /*1f70*/  @P2 LOP3.LUT R9, R5, 0xffff, RZ, 0xc0, !PT ;  /* 0x0000ffff05092812 */ /* 0x000fd600078ec0ff */
[----:B------:R-:W-:Y:S01]  /*1f80*/  @UP0 UMOV UR36, UR8 ;  /* 0x0000000800240c82 */ /* 0x000fe20008000000 */
[----:B-1----:R-:W-:Y:S05]  /*1f90*/  @!P0 BRA `(.L_x_33) ;  /* 0x0000000000b88947 */ /* 0x002fea0003800000 */
[----:B------:R-:W4:Y:S01]  /*1fa0*/  LDC.64 R4, c[0x0][0xb18] ;  /* 0x0002c600ff047b82 */ /* 0x000f220000000a00 */
[----:B------:R-:W-:-:S07]  /*1fb0*/  ISETP.NE.AND P3, PT, R26, 0x1, PT ;  /* 0x000000011a00780c */ /* 0x000fce0003f65270 */
[----:B------:R-:W1:Y:S08]  /*1fc0*/  LDC.64 R6, c[0x0][0xb10] ;  /* 0x0002c400ff067b82 */ /* 0x000e700000000a00 */
[----:B------:R-:W2:Y:S08]  /*1fd0*/  LDC R14, c[0x0][0xb20] ;  /* 0x0002c800ff0e7b82 */ /* 0x000eb00000000800 */
[----:B------:R-:W3:Y:S01]  /*1fe0*/  LDC R15, c[0x0][0xb0c] ;  /* 0x0002c300ff0f7b82 */ /* 0x000ee20000000800 */
[----:B----4-:R-:W-:Y:S01]  /*1ff0*/  IMAD.HI.U32 R19, R0, R5, RZ ;  /* 0x0000000500137227 */ /* 0x010fe200078e00ff */
[----:B------:R-:W-:-:S03]  /*2000*/  ISETP.NE.AND P0, PT, R4, 0x1, PT ;  /* 0x000000010400780c */ /* 0x000fc60003f05270 */
[----:B------:R-:W-:-:S03]  /*2010*/  IMAD.HI.U32 R5, R9, R5, RZ ;  /* 0x0000000509057227 */ /* 0x000fc600078e00ff */
[----:B------:R-:W4:Y:S01]  /*2020*/  LDC.64 R2, c[0x0][0xb28] ;  /* 0x0002ca00ff027b82 */ /* 0x000f220000000a00 */
[----:B-1----:R-:W-:-:S04]  /*2030*/  IMAD.HI.U32 R20, R8, R6, RZ ;  /* 0x0000000608147227 */ /* 0x002fc800078e00ff */
[----:B------:R-:W-:Y:S01]  /*2040*/  IMAD.HI.U32 R21, R10, R6, RZ ;  /* 0x000000060a157227 */ /* 0x000fe200078e00ff */
[----:B------:R-:W-:Y:S02]  /*2050*/  SHF.R.U32.HI R20, RZ, R7, R20 ;  /* 0x00000007ff147219 */ /* 0x000fe40000011614 */
[-C--:B--2---:R-:W-:Y:S02]  /*2060*/  SHF.R.U32.HI R19, RZ, R14.reuse, R19 ;  /* 0x0000000eff137219 */ /* 0x084fe40000011613 */
[----:B------:R-:W-:Y:S02]  /*2070*/  SHF.R.U32.HI R5, RZ, R14, R5 ;  /* 0x0000000eff057219 */ /* 0x000fe40000011605 */
[----:B------:R-:W-:Y:S02]  /*2080*/  SEL R19, R0, R19, !P0 ;  /* 0x0000001300137207 */ /* 0x000fe40004000000 */
[----:B------:R-:W-:Y:S02]  /*2090*/  SHF.R.U32.HI R21, RZ, R7, R21 ;  /* 0x00000007ff157219 */ /* 0x000fe40000011615 */
[----:B---3--:R-:W-:-:S02]  /*20a0*/  ISETP.NE.AND P1, PT, R15, 0x1, PT ;  /* 0x000000010f00780c */ /* 0x008fc40003f25270 */
[----:B------:R-:W-:Y:S02]  /*20b0*/  SEL R5, R9, R5, !P0 ;  /* 0x0000000509057207 */ /* 0x000fe40004000000 */
[----:B------:R-:W-:Y:S02]  /*20c0*/  SEL R20, R8, R20, !P1 ;  /* 0x0000001408147207 */ /* 0x000fe40004800000 */
[----:B------:R-:W-:Y:S01]  /*20d0*/  SEL R21, R10, R21, !P1 ;  /* 0x000000150a157207 */ /* 0x000fe20004800000 */
[----:B----4-:R-:W-:-:S04]  /*20e0*/  IMAD.HI.U32 R18, R19, R2, RZ ;  /* 0x0000000213127227 */ /* 0x010fc800078e00ff */
        /* <DEDUP_REMOVED lines=10> */
[----:B------:R-:W-:-:S04]  /*2190*/  @!P0 IMAD.HI.U32 R7, R21, R2, RZ ;  /* 0x0000000215078227 */ /* 0x000fc800078e00ff */
[----:B------:R-:W-:Y:S01]  /*21a0*/  IMAD.MOV R2, RZ, RZ, -R6 ;  /* 0x000000ffff027224 */ /* 0x000fe200078e0a06 */
[----:B------:R-:W-:Y:S02]  /*21b0*/  @!P0 SHF.R.U32.HI R3, RZ, R3, R7 ;  /* 0x00000003ff038219 */ /* 0x000fe40000011607 */
[----:B------:R-:W-:Y:S01]  /*21c0*/  IADD3 R7, PT, PT, -R5, RZ, RZ ;  /* 0x000000ff05077210 */ /* 0x000fe20007ffe1ff */
[----:B------:R-:W-:Y:S01]  /*21d0*/  IMAD R2, R26, R2, R5 ;  /* 0x000000021a027224 */ /* 0x000fe200078e0205 */
        /* <DEDUP_REMOVED lines=10> */
.L_x_33:
[----:B------:R-:W1:Y:S02]  /*2280*/  LDCU UR8, c[0x0][0xb30] ;  /* 0x00016600ff0877ac */ /* 0x000e640008000800 */
[----:B-1----:R-:W-:-:S09]  /*2290*/  UISETP.NE.AND UP0, UPT, UR8, 0x1, UPT ;  /* 0x000000010800788c */ /* 0x002fd2000bf05270 */
[----:B------:R-:W-:Y:S05]  /*22a0*/  BRA.U UP0, `(.L_x_34) ;  /* 0x0000000100407547 */ /* 0x000fea000b800000 */
[----:B------:R-:W1:Y:S08]  /*22b0*/  LDC.64 R4, c[0x0][0xb10] ;  /* 0x0002c400ff047b82 */ /* 0x000e700000000a00 */
[----:B------:R-:W2:Y:S08]  /*22c0*/  LDC.64 R2, c[0x0][0xb18] ;  /* 0x0002c600ff027b82 */ /* 0x000eb00000000a00 */
[----:B------:R-:W3:Y:S08]  /*22d0*/  LDC R6, c[0x0][0xb20] ;  /* 0x0002c800ff067b82 */ /* 0x000ef00000000800 */
[----:B------:R-:W4:Y:S01]  /*22e0*/  LDC R7, c[0x0][0xb0c] ;  /* 0x0002c300ff077b82 */ /* 0x000f220000000800 */
[----:B-1----:R-:W-:-:S05]  /*22f0*/  IMAD.HI.U32 R4, R10, R4, RZ ;  /* 0x000000040a047227 */ /* 0x002fca00078e00ff */
[----:B------:R-:W-:Y:S01]  /*2300*/  SHF.R.U32.HI R4, RZ, R5, R4 ;  /* 0x00000005ff047219 */ /* 0x000fe20000011604 */
[----:B--2---:R-:W-:Y:S01]  /*2310*/  IMAD.HI.U32 R3, R9, R3, RZ ;  /* 0x0000000309037227 */ /* 0x004fe200078e00ff */
[----:B------:R-:W-:-:S04]  /*2320*/  ISETP.NE.AND P0, PT, R2, 0x1, PT ;  /* 0x000000010200780c */ /* 0x000fc80003f05270 */
[----:B---3--:R-:W-:-:S04]  /*2330*/  SHF.R.U32.HI R3, RZ, R6, R3 ;  /* 0x00000006ff037219 */ /* 0x008fc80000011603 */
[----:B------:R-:W-:Y:S02]  /*2340*/  SEL R3, R9, R3, !P0 ;  /* 0x0000000309037207 */ /* 0x000fe40004000000 */
[----:B----4-:R-:W-:-:S04]  /*2350*/  ISETP.NE.AND P1, PT, R7, 0x1, PT ;  /* 0x000000010700780c */ /* 0x010fc80003f25270 */
[----:B------:R-:W-:-:S05]  /*2360*/  SEL R4, R10, R4, !P1 ;  /* 0x000000040a047207 */ /* 0x000fca0004800000 */
[----:B------:R-:W-:Y:S02]  /*2370*/  IMAD.IADD R5, R3, 0x1, -R4 ;  /* 0x0000000103057824 */ /* 0x000fe400078e0a04 */
[----:B------:R-:W-:Y:S02]  /*2380*/  IMAD.IADD R3, R4, 0x1, -R3 ;  /* 0x0000000104037824 */ /* 0x000fe400078e0a03 */
[----:B------:R-:W-:Y:S02]  /*2390*/  IMAD R10, R5, R7, R10 ;  /* 0x00000007050a7224 */ /* 0x000fe400078e020a */
[----:B------:R-:W-:-:S07]  /*23a0*/  IMAD R9, R3, R2, R9 ;  /* 0x0000000203097224 */ /* 0x000fce00078e0209 */
.L_x_34:
[----:B------:R-:W-:Y:S01]  /*23b0*/  VIADD R16, R16, 0x1 ;  /* 0x0000000110107836 */ /* 0x000fe20000000000 */
[----:B------:R-:W-:Y:S01]  /*23c0*/  PLOP3.LUT P1, PT, PT, PT, PT, 0x80, 0x8 ;  /* 0x000000000008781c */ /* 0x000fe20003f2f070 */
[----:B------:R-:W-:Y:S02]  /*23d0*/  IMAD.IADD R15, R10, 0x1, R63 ;  /* 0x000000010a0f7824 */ /* 0x000fe400078e023f */
[----:B------:R-:W-:Y:S01]  /*23e0*/  IMAD.IADD R14, R9, 0x1, R62 ;  /* 0x00000001090e7824 */ /* 0x000fe200078e023e */
[----:B------:R-:W-:-:S04]  /*23f0*/  ISETP.NE.AND P0, PT, R16, 0x2, PT ;  /* 0x000000021000780c */ /* 0x000fc80003f05270 */
[----:B------:R-:W-:Y:S02]  /*2400*/  SEL R2, RZ, 0x1, P0 ;  /* 0x00000001ff027807 */ /* 0x000fe40000000000 */
[----:B------:R-:W-:Y:S02]  /*2410*/  SEL R16, R16, RZ, P0 ;  /* 0x000000ff10107207 */ /* 0x000fe40000000000 */
[----:B------:R-:W-:Y:S01]  /*2420*/  LOP3.LUT R13, R13, R2, RZ, 0x3c, !PT ;  /* 0x000000020d0d7212 */ /* 0x000fe200078e3cff */
[----:B------:R-:W-:Y:S06]  /*2430*/  @P2 BRA `(.L_x_35) ;  /* 0xfffffff000402947 */ /* 0x000fec000383ffff */
[----:B------:R-:W-:Y:S01]  /*2440*/  UIADD3 UR4, UPT, UPT, UR4, 0x20, URZ ;  /* 0x0000002004047890 */ /* 0x000fe2000fffe0ff */
[----:B------:R-:W-:-:S03]  /*2450*/  SHF.L.U32 R2, R17, 0x1f, RZ ;  /* 0x0000001f11027819 */ /* 0x000fc600000006ff */
[----:B------:R-:W-:-:S09]  /*2460*/  ULEA UR5, UR6, UR4, 0x3 ;  /* 0x0000000406057291 */ /* 0x000fd2000f8e18ff */
[----:B------:R-:W1:Y:S02]  /*2470*/  SYNCS.PHASECHK.TRANS64.TRYWAIT P0, [UR5], R2 ;  /* 0x00000002ff0075a7 */ /* 0x000e640008001105 */
[----:B-1----:R-:W-:Y:S05]  /*2480*/  @!P0 BRA `(.L_x_36) ;  /* 0x0000005800948947 */ /* 0x002fea0003800000 */
.L_x_136:
[----:B------:R-:W-:-:S04]  /*2490*/  UIADD3 UR6, UPT, UPT, UR6, 0x1, URZ ;  /* 0x0000000106067890 */ /* 0x000fc8000fffe0ff */
[----:B------:R-:W-:-:S04]  /*24a0*/  UISETP.NE.AND UP0, UPT, UR6, 0x4, UPT ;  /* 0x000000040600788c */ /* 0x000fc8000bf05270 */
[----:B------:R-:W-:Y:S02]  /*24b0*/  USEL UR7, URZ, 0x1, UP0 ;  /* 0x00000001ff077887 */ /* 0x000fe40008000000 */
[----:B------:R-:W-:-:S04]  /*24c0*/  USEL UR6, UR6, URZ, UP0 ;  /* 0x000000ff06067287 */ /* 0x000fc80008000000 */
[----:B------:R-:W-:Y:S01]  /*24d0*/  ULEA UR5, UR6, UR4, 0x3 ;  /* 0x0000000406057291 */ /* 0x000fe2000f8e18ff */
[----:B-1----:R-:W-:-:S04]  /*24e0*/  LOP3.LUT R2, R17, UR7, RZ, 0x3c, !PT ;  /* 0x0000000711027c12 */ /* 0x002fc8000f8e3cff */
[----:B------:R-:W-:-:S04]  /*24f0*/  SHF.L.U32 R3, R2, 0x1f, RZ ;  /* 0x0000001f02037819 */ /* 0x000fc800000006ff */
[----:B------:R-:W1:Y:S02]  /*2500*/  SYNCS.PHASECHK.TRANS64.TRYWAIT P0, [UR5], R3 ;  /* 0x00000003ff0075a7 */ /* 0x000e640008001105 */
[----:B-1----:R-:W-:Y:S05]  /*2510*/  @!P0 BRA `(.L_x_37) ;  /* 0x0000005800888947 */ /* 0x002fea0003800000 */
.L_x_138:
[----:B------:R-:W-:-:S04]  /*2520*/  UIADD3 UR6, UPT, UPT, UR6, 0x1, URZ ;  /* 0x0000000106067890 */ /* 0x000fc8000fffe0ff */
[----:B------:R-:W-:-:S04]  /*2530*/  UISETP.NE.AND UP0, UPT, UR6, 0x4, UPT ;  /* 0x000000040600788c */ /* 0x000fc8000bf05270 */
[----:B------:R-:W-:Y:S02]  /*2540*/  USEL UR7, URZ, 0x1, UP0 ;  /* 0x00000001ff077887 */ /* 0x000fe40008000000 */
[----:B------:R-:W-:-:S04]  /*2550*/  USEL UR6, UR6, URZ, UP0 ;  /* 0x000000ff06067287 */ /* 0x000fc80008000000 */
[----:B------:R-:W-:Y:S01]  /*2560*/  ULEA UR5, UR6, UR4, 0x3 ;  /* 0x0000000406057291 */ /* 0x000fe2000f8e18ff */
[----:B------:R-:W-:-:S04]  /*2570*/  LOP3.LUT R2, R2, UR7, RZ, 0x3c, !PT ;  /* 0x0000000702027c12 */ /* 0x000fc8000f8e3cff */
[----:B-1----:R-:W-:-:S04]  /*2580*/  SHF.L.U32 R3, R2, 0x1f, RZ ;  /* 0x0000001f02037819 */ /* 0x002fc800000006ff */
[----:B------:R-:W1:Y:S02]  /*2590*/  SYNCS.PHASECHK.TRANS64.TRYWAIT P0, [UR5], R3 ;  /* 0x00000003ff0075a7 */ /* 0x000e640008001105 */
[----:B-1----:R-:W-:Y:S05]  /*25a0*/  @!P0 BRA `(.L_x_38) ;  /* 0x00000058007c8947 */ /* 0x002fea0003800000 */
.L_x_140:
[----:B------:R-:W-:-:S04]  /*25b0*/  UIADD3 UR6, UPT, UPT, UR6, 0x1, URZ ;  /* 0x0000000106067890 */ /* 0x000fc8000fffe0ff */
[----:B------:R-:W-:-:S04]  /*25c0*/  UISETP.NE.AND UP0, UPT, UR6, 0x4, UPT ;  /* 0x000000040600788c */ /* 0x000fc8000bf05270 */
[----:B------:R-:W-:Y:S02]  /*25d0*/  USEL UR5, URZ, 0x1, UP0 ;  /* 0x00000001ff057887 */ /* 0x000fe40008000000 */
[----:B------:R-:W-:-:S04]  /*25e0*/  USEL UR6, UR6, URZ, UP0 ;  /* 0x000000ff06067287 */ /* 0x000fc80008000000 */
[----:B------:R-:W-:Y:S01]  /*25f0*/  ULEA UR6, UR6, UR4, 0x3 ;  /* 0x0000000406067291 */ /* 0x000fe2000f8e18ff */
[----:B------:R-:W-:-:S04]  /*2600*/  LOP3.LUT R2, R2, UR5, RZ, 0x3c, !PT ;  /* 0x0000000502027c12 */ /* 0x000fc8000f8e3cff */
[----:B------:R-:W-:Y:S01]  /*2610*/  SHF.L.U32 R2, R2, 0x1f, RZ ;  /* 0x0000001f02027819 */ /* 0x000fe200000006ff */
[----:B-1--4-:R-:W-:-:S07]  /*2620*/  IMAD.U32 R0, RZ, RZ, UR6 ;  /* 0x00000006ff007e24 */ /* 0x012fce000f8e00ff */
.L_x_39:
[----:B-1----:R1:W2:Y:S02]  /*2630*/  SYNCS.PHASECHK.TRANS64.TRYWAIT P0, [R0+URZ], R2 ;  /* 0x00000002000075a7 */ /* 0x0022a400080011ff */
[----:B--2---:R-:W-:Y:S05]  /*2640*/  @!P0 NANOSLEEP.SYNCS 0x989680 ;  /* 0x009896800000895d */ /* 0x004fea0003900000 */
[----:B------:R-:W2:Y:S02]  /*2650*/  @!P0 SYNCS.PHASECHK.TRANS64 P0, [R0+URZ], R2 ;  /* 0x00000002000085a7 */ /* 0x000ea400080010ff */
[----:B--2---:R-:W-:Y:S05]  /*2660*/  @P0 EXIT ;  /* 0x000000000000094d */ /* 0x004fea0003800000 */
[----:B------:R-:W-:Y:S05]  /*2670*/  BRA `(.L_x_39) ;  /* 0xfffffffc00ec7947 */ /* 0x000fea000383ffff */
.L_x_17:
[----:B------:R-:W-:-:S04]  /*2680*/  UISETP.NE.AND UP1, UPT, UR37, URZ, UPT ;  /* 0x000000ff2500728c */ /* 0x000fc8000bf25270 */
[----:B------:R-:W-:-:S09]  /*2690*/  UISETP.NE.OR UP1, UPT, UR8, 0x1, UP1 ;  /* 0x000000010800788c */ /* 0x000fd20008f25670 */
[----:B------:R-:W-:Y:S05]  /*26a0*/  BRA.U UP1, `(.L_x_40) ;  /* 0x0000000501487547 */ /* 0x000fea000b800000 */
[----:B------:R-:W-:Y:S01]  /*26b0*/  ISETP.NE.AND P2, PT, R2, RZ, PT ;  /* 0x000000ff0200720c */ /* 0x000fe20003f45270 */
[----:B------:R-:W-:Y:S01]  /*26c0*/  IMAD.MOV.U32 R12, RZ, RZ, 0x1 ;  /* 0x00000001ff0c7424 */ /* 0x000fe200078e00ff */
[----:B------:R-:W-:Y:S02]  /*26d0*/  CS2R R10, SRZ ;  /* 0x00000000000a7805 */ /* 0x000fe4000001ff00 */
[----:B------:R-:W-:Y:S01]  /*26e0*/  CS2R R8, SRZ ;  /* 0x0000000000087805 */ /* 0x000fe2000001ff00 */
[----:B------:R-:W-:Y:S01]  /*26f0*/  UMOV UR4, 0x400 ;  /* 0x0000040000047882 */ /* 0x000fe20000000000 */
[----:B------:R-:W-:Y:S01]  /*2700*/  UMOV UR6, URZ ;  /* 0x000000ff00067c82 */ /* 0x000fe20008000000 */
[----:B------:R-:W-:-:S12]  /*2710*/  ULEA UR37, UR37, UR4, 0x18 ;  /* 0x0000000425257291 */ /* 0x000fd8000f8ec0ff */
.L_x_44:
[----:B------:R-:W-:Y:S02]  /*2720*/  LEA R0, R8, UR37, 0x3 ;  /* 0x0000002508007c11 */ /* 0x000fe4000f8e18ff */
[----:B------:R-:W-:-:S03]  /*2730*/  SHF.L.U32 R4, R9, 0x1f, RZ ;  /* 0x0000001f09047819 */ /* 0x000fc600000006ff */
[----:B------:R-:W-:Y:S01]  /*2740*/  VIADD R5, R0, 0x100 ;  /* 0x0000010000057836 */ /* 0x000fe20000000000 */
[----:B------:R-:W1:Y:S02]  /*2750*/  SYNCS.PHASECHK.TRANS64.TRYWAIT P0, [R0+URZ+0xf0], R4 ;  /* 0x0000f004000075a7 */ /* 0x000e6400080011ff */
[----:B-1----:R-:W-:Y:S05]  /*2760*/  @!P0 BRA `(.L_x_41) ;  /* 0x0000005800248947 */ /* 0x002fea0003800000 */
.L_x_141:
[----:B------:R-:W-:Y:S01]  /*2770*/  ULEA UR5, UR6, UR37, 0x3 ;  /* 0x0000002506057291 */ /* 0x000fe2000f8e18ff */
[----:B-1----:R-:W-:Y:S01]  /*2780*/  PRMT R0, RZ, 0x654, R5 ;  /* 0x00000654ff007816 */ /* 0x002fe20000000005 */
[----:B------:R-:W-:Y:S01]  /*2790*/  @!P2 IMAD.MOV.U32 R4, RZ, RZ, 0x10 ;  /* 0x00000010ff04a424 */ /* 0x000fe200078e00ff */
[----:B------:R-:W-:Y:S01]  /*27a0*/  SHF.L.U32 R5, R12, 0x1f, RZ ;  /* 0x0000001f0c057819 */ /* 0x000fe200000006ff */
[----:B------:R-:W-:Y:S01]  /*27b0*/  UIADD3 UR4, UPT, UPT, UR5, 0x90, URZ ;  /* 0x0000009005047890 */ /* 0x000fe2000fffe0ff */
[----:B------:R1:W-:Y:S05]  /*27c0*/  SYNCS.ARRIVE.TRANS64.RED.A1T0 RZ, [R0+URZ], RZ ;  /* 0x000000ff00ff79a7 */ /* 0x0003ea00081004ff */
[----:B------:R-:W-:Y:S01]  /*27d0*/  IMAD.U32 R6, RZ, RZ, UR4 ;  /* 0x00000004ff067e24 */ /* 0x000fe2000f8e00ff */
[----:B------:R-:W2:Y:S04]  /*27e0*/  SYNCS.PHASECHK.TRANS64.TRYWAIT P0, [UR5+0xa0], R5 ;  /* 0x0000a005ff0075a7 */ /* 0x000ea80008001105 */
[----:B------:R-:W-:Y:S01]  /*27f0*/  PRMT R6, R2, 0x654, R6 ;  /* 0x0000065402067816 */ /* 0x000fe20000000006 */
[----:B-12---:R-:W-:Y:S06]  /*2800*/  @!P0 BRA `(.L_x_42) ;  /* 0x0000005800108947 */ /* 0x006fec0003800000 */
.L_x_143:
[----:B------:R-:W-:Y:S01]  /*2810*/  ULEA UR4, UR6, UR37, 0x4 ;  /* 0x0000002506047291 */ /* 0x000fe2000f8e20ff */
[----:B------:R-:W-:Y:S01]  /*2820*/  SEL R3, R6, R3, !P2 ;  /* 0x0000000306037207 */ /* 0x000fe20005000000 */
[----:B------:R-:W-:Y:S01]  /*2830*/  UIADD3 UR5, UPT, UPT, UR5, 0x90, URZ ;  /* 0x0000009005057890 */ /* 0x000fe2000fffe0ff */
[----:B-1----:R-:W-:Y:S01]  /*2840*/  LEA R0, R11, UR37, 0x3 ;  /* 0x000000250b007c11 */ /* 0x002fe2000f8e18ff */
[----:B------:R-:W-:Y:S01]  /*2850*/  UIADD3 UR4, UPT, UPT, UR4, 0x120, URZ ;  /* 0x0000012004047890 */ /* 0x000fe2000fffe0ff */
[----:B------:R1:W-:Y:S01]  /*2860*/  @!P2 SYNCS.ARRIVE.TRANS64.RED RZ, [R3+URZ], R4 ;  /* 0x0000000403ffa9a7 */ /* 0x0003e200080004ff */
[----:B------:R-:W-:Y:S01]  /*2870*/  UIADD3 UR6, UPT, UPT, UR6, 0x1, URZ ;  /* 0x0000000106067890 */ /* 0x000fe2000fffe0ff */
[----:B------:R-:W-:-:S03]  /*2880*/  VIADD R8, R8, 0x1 ;  /* 0x0000000108087836 */ /* 0x000fc60000000000 */
[----:B------:R-:W-:Y:S02]  /*2890*/  UISETP.NE.AND UP0, UPT, UR6, 0x2, UPT ;  /* 0x000000020600788c */ /* 0x000fe4000bf05270 */
[----:B------:R-:W-:Y:S01]  /*28a0*/  ISETP.NE.AND P0, PT, R8, 0x2, PT ;  /* 0x000000020800780c */ /* 0x000fe20003f05270 */
[----:B------:R-:W-:Y:S06]  /*28b0*/  UGETNEXTWORKID.BROADCAST [UR4], [UR5] ;  /* 0x00000000040073ca */ /* 0x000fec0008000100 */
[----:B------:R-:W-:Y:S02]  /*28c0*/  USEL UR4, URZ, 0x1, UP0 ;  /* 0x00000001ff047887 */ /* 0x000fe40008000000 */
[----:B------:R-:W-:-:S04]  /*28d0*/  USEL UR6, UR6, URZ, UP0 ;  /* 0x000000ff06067287 */ /* 0x000fc80008000000 */
[----:B------:R-:W-:Y:S02]  /*28e0*/  LOP3.LUT R12, R12, UR4, RZ, 0x3c, !PT ;  /* 0x000000040c0c7c12 */ /* 0x000fe4000f8e3cff */
[----:B-1----:R-:W-:-:S04]  /*28f0*/  SHF.L.U32 R4, R10, 0x1f, RZ ;  /* 0x0000001f0a047819 */ /* 0x002fc800000006ff */
[----:B------:R-:W1:Y:S02]  /*2900*/  SYNCS.PHASECHK.TRANS64.TRYWAIT P1, [R0+URZ+0x90], R4 ;  /* 0x00009004000075a7 */ /* 0x000e6400080211ff */
[----:B-1----:R-:W-:Y:S05]  /*2910*/  @!P1 BRA `(.L_x_43) ;  /* 0x0000005400e49947 */ /* 0x002fea0003800000 */
.L_x_144:
[C---:B-1----:R-:W-:Y:S01]  /*2920*/  LEA R4, R11.reuse, UR37, 0x4 ;  /* 0x000000250b047c11 */ /* 0x042fe2000f8e20ff */
[----:B------:R-:W-:Y:S01]  /*2930*/  VIADD R0, R0, 0xa0 ;  /* 0x000000a000007836 */ /* 0x000fe20000000000 */
[----:B------:R-:W-:Y:S01]  /*2940*/  SEL R8, R8, RZ, P0 ;  /* 0x000000ff08087207 */ /* 0x000fe20000000000 */
[----:B------:R-:W-:-:S03]  /*2950*/  VIADD R11, R11, 0x1 ;  /* 0x000000010b0b7836 */ /* 0x000fc60000000000 */
[----:B------:R-:W1:Y:S01]  /*2960*/  LDS.128 R4, [R4+0x120] ;  /* 0x0001200004047984 */ /* 0x000e620000000c00 */
[----:B------:R-:W-:Y:S02]  /*2970*/  PRMT R0, RZ, 0x654, R0 ;  /* 0x00000654ff007816 */ /* 0x000fe40000000000 */
[C---:B------:R-:W-:Y:S01]  /*2980*/  ISETP.NE.AND P1, PT, R11.reuse, 0x2, PT ;  /* 0x000000020b00780c */ /* 0x040fe20003f25270 */
[----:B------:R-:W-:Y:S01]  /*2990*/  @!PT LDS RZ, [RZ] ;  /* 0x00000000fffff984 */ /* 0x000fe20000000800 */
[----:B------:R-:W-:Y:S01]  /*29a0*/  @!PT LDS RZ, [RZ] ;  /* 0x00000000fffff984 */ /* 0x000fe20000000800 */
[----:B------:R-:W-:Y:S01]  /*29b0*/  @!PT LDS RZ, [RZ] ;  /* 0x00000000fffff984 */ /* 0x000fe20000000800 */
[----:B------:R-:W-:Y:S01]  /*29c0*/  @!PT LDS RZ, [RZ] ;  /* 0x00000000fffff984 */ /* 0x000fe20000000800 */
[----:B------:R2:W-:Y:S06]  /*29d0*/  MEMBAR.ALL.CTA ;  /* 0x0000000000007992 */ /* 0x0005ec0000008000 */
[----:B--2---:R-:W2:Y:S01]  /*29e0*/  FENCE.VIEW.ASYNC.S ;  /* 0x00000000000073c6 */ /* 0x004ea20000000000 */
[----:B------:R-:W-:Y:S01]  /*29f0*/  SEL R11, R11, RZ, P1 ;  /* 0x000000ff0b0b7207 */ /* 0x000fe20000800000 */
[----:B--2---:R2:W-:Y:S01]  /*2a00*/  SYNCS.ARRIVE.TRANS64.RED.A1T0 RZ, [R0+URZ], RZ ;  /* 0x000000ff00ff79a7 */ /* 0x0045e200081004ff */
[----:B-1----:R-:W-:-:S02]  /*2a10*/  LOP3.LUT P3, RZ, R6, 0x1, RZ, 0xc0, !PT ;  /* 0x0000000106ff7812 */ /* 0x002fc4000786c0ff */
[----:B------:R-:W-:-:S04]  /*2a20*/  SEL R4, RZ, 0x1, P1 ;  /* 0x00000001ff047807 */ /* 0x000fc80000800000 */
[----:B------:R-:W-:Y:S02]  /*2a30*/  LOP3.LUT R10, R10, R4, RZ, 0x3c, !PT ;  /* 0x000000040a0a7212 */ /* 0x000fe400078e3cff */
[----:B--2---:R-:W-:-:S04]  /*2a40*/  SEL R0, RZ, 0x1, P0 ;  /* 0x00000001ff007807 */ /* 0x004fc80000000000 */
[----:B------:R-:W-:Y:S01]  /*2a50*/  LOP3.LUT R9, R9, R0, RZ, 0x3c, !PT ;  /* 0x0000000009097212 */ /* 0x000fe200078e3cff */
[----:B------:R-:W-:Y:S06]  /*2a60*/  @P3 BRA `(.L_x_44) ;  /* 0xfffffffc002c3947 */ /* 0x000fec000383ffff */
[----:B------:R-:W-:Y:S01]  /*2a70*/  ULEA UR5, UR6, UR37, 0x3 ;  /* 0x0000002506057291 */ /* 0x000fe2000f8e18ff */
[----:B------:R-:W-:-:S08]  /*2a80*/  SHF.L.U32 R2, R12, 0x1f, RZ ;  /* 0x0000001f0c027819 */ /* 0x000fd000000006ff */
[----:B------:R-:W1:Y:S02]  /*2a90*/  SYNCS.PHASECHK.TRANS64 P0, [UR5+0xa0], R2 ;  /* 0x0000a002ff0075a7 */ /* 0x000e640008001005 */
[----:B-1----:R-:W-:Y:S05]  /*2aa0*/  @P0 BRA `(.L_x_45) ;  /* 0x0000000000080947 */ /* 0x002fea0003800000 */
[----:B------:R-:W1:Y:S02]  /*2ab0*/  SYNCS.PHASECHK.TRANS64.TRYWAIT P0, [UR5+0xa0], R2 ;  /* 0x0000a002ff0075a7 */ /* 0x000e640008001105 */
[----:B-1----:R-:W-:Y:S05]  /*2ac0*/  @!P0 BRA `(.L_x_46) ;  /* 0x00000054008c8947 */ /* 0x002fea0003800000 */
.L_x_45:
[----:B------:R-:W-:-:S04]  /*2ad0*/  UIADD3 UR4, UPT, UPT, UR6, 0x1, URZ ;  /* 0x0000000106047890 */ /* 0x000fc8000fffe0ff */
[----:B------:R-:W-:-:S04]  /*2ae0*/  UISETP.NE.AND UP0, UPT, UR4, 0x2, UPT ;  /* 0x000000020400788c */ /* 0x000fc8000bf05270 */
[----:B------:R-:W-:Y:S02]  /*2af0*/  USEL UR7, URZ, 0x1, UP0 ;  /* 0x00000001ff077887 */ /* 0x000fe40008000000 */
[----:B------:R-:W-:-:S04]  /*2b00*/  USEL UR4, UR4, URZ, UP0 ;  /* 0x000000ff04047287 */ /* 0x000fc80008000000 */
[----:B------:R-:W-:Y:S01]  /*2b10*/  ULEA UR4, UR4, UR37, 0x3 ;  /* 0x0000002504047291 */ /* 0x000fe2000f8e18ff */
[----:B-1----:R-:W-:-:S04]  /*2b20*/  LOP3.LUT R2, R12, UR7, RZ, 0x3c, !PT ;  /* 0x000000070c027c12 */ /* 0x002fc8000f8e3cff */
[----:B------:R-:W-:-:S04]  /*2b30*/  SHF.L.U32 R0, R2, 0x1f, RZ ;  /* 0x0000001f02007819 */ /* 0x000fc800000006ff */
[----:B------:R-:W1:Y:S02]  /*2b40*/  SYNCS.PHASECHK.TRANS64 P0, [UR4+0xa0], R0 ;  /* 0x0000a000ff0075a7 */ /* 0x000e640008001004 */
[----:B-1----:R-:W-:Y:S05]  /*2b50*/  @P0 EXIT ;  /* 0x000000000000094d */ /* 0x002fea0003800000 */
[----:B------:R-:W-:Y:S02]  /*2b60*/  SHF.L.U32 R2, R2, 0x1f, RZ ;  /* 0x0000001f02027819 */ /* 0x000fe400000006ff */
[----:B------:R-:W-:-:S07]  /*2b70*/  MOV R0, UR4 ;  /* 0x0000000400007c02 */ /* 0x000fce0008000f00 */
.L_x_47:
[----:B-1----:R1:W2:Y:S02]  /*2b80*/  SYNCS.PHASECHK.TRANS64.TRYWAIT P0, [R0+URZ+0xa0], R2 ;  /* 0x0000a002000075a7 */ /* 0x0022a400080011ff */
[----:B--2---:R-:W-:Y:S05]  /*2b90*/  @!P0 NANOSLEEP.SYNCS 0x989680 ;  /* 0x009896800000895d */ /* 0x004fea0003900000 */
[----:B------:R-:W2:Y:S02]  /*2ba0*/  @!P0 SYNCS.PHASECHK.TRANS64 P0, [R0+URZ+0xa0], R2 ;  /* 0x0000a002000085a7 */ /* 0x000ea400080010ff */
[----:B--2---:R-:W-:Y:S05]  /*2bb0*/  @P0 EXIT ;  /* 0x000000000000094d */ /* 0x004fea0003800000 */
[----:B------:R-:W-:Y:S05]  /*2bc0*/  BRA `(.L_x_47) ;  /* 0xfffffffc00ec7947 */ /* 0x000fea000383ffff */
.L_x_40:
[----:B------:R-:W-:-:S09]  /*2bd0*/  UISETP.NE.AND UP1, UPT, UR8, URZ, UPT ;  /* 0x000000ff0800728c */ /* 0x000fd2000bf25270 */
[----:B------:R-:W-:Y:S05]  /*2be0*/  BRA.U UP1, `(.L_x_48) ;  /* 0x00000011013c7547 */ /* 0x000fea000b800000 */
[----:B------:R-:W-:Y:S01]  /*2bf0*/  UMOV UR4, 0x40 ;  /* 0x0000004000047882 */ /* 0x000fe20000000000 */
[----:B------:R-:W-:Y:S01]  /*2c00*/  NOP ;  /* 0x0000000000007918 */ /* 0x000fe20000000000 */
[----:B------:R-:W-:Y:S01]  /*2c10*/  ULEA UR4, UR37, UR4, 0x18 ;  /* 0x0000000425047291 */ /* 0x000fe2000f8ec0ff */
[----:B------:R-:W-:Y:S02]  /*2c20*/  UMOV UR5, 0x400 ;  /* 0x0000040000057882 */ /* 0x000fe40000000000 */
[----:B------:R-:W-:-:S06]  /*2c30*/  ULEA UR37, UR37, UR5, 0x18 ;  /* 0x0000000525257291 */ /* 0x000fcc000f8ec0ff */
[----:B------:R-:W1:Y:S02]  /*2c40*/  LDS.U8 R0, [UR4+0x1c] ;  /* 0x00001c04ff007984 */ /* 0x000e640008000000 */
[----:B-1----:R-:W-:-:S13]  /*2c50*/  ISETP.NE.AND P0, PT, R0, RZ, PT ;  /* 0x000000ff0000720c */ /* 0x002fda0003f05270 */
[----:B------:R-:W-:Y:S05]  /*2c60*/  @P0 BRA `(.L_x_49) ;  /* 0x0000000000580947 */ /* 0x000fea0003800000 */
[----:B------:R-:W-:-:S13]  /*2c70*/  ELECT P0, URZ, PT ;  /* 0x0000000000ff782f */ /* 0x000fda0003800000 */
[----:B------:R-:W-:Y:S05]  /*2c80*/  @!P0 BRA `(.L_x_50) ;  /* 0x0000000000608947 */ /* 0x000fea0003800000 */
[----:B------:R-:W-:Y:S01]  /*2c90*/  UMOV UR5, 0x10 ;  /* 0x0000001000057882 */ /* 0x000fe20000000000 */
[----:B------:R-:W-:Y:S01]  /*2ca0*/  HFMA2 R0, -RZ, RZ, 0, 5.9604644775390625e-08 ;  /* 0x00000001ff007431 */ /* 0x000fe200000001ff */
[----:B------:R-:W-:-:S03]  /*2cb0*/  MOV R2, 0xffff ;  /* 0x0000ffff00027802 */ /* 0x000fc60000000f00 */
[----:B------:R-:W-:Y:S04]  /*2cc0*/  DEPBAR.LE SB1, 0x36 ;  /* 0x00009d800000791a */ /* 0x000fe80000000000 */
[----:B------:R-:W1:Y:S02]  /*2cd0*/  UTCATOMSWS.FIND_AND_SET.ALIGN UP0, UR5, UR5 ;  /* 0x00000005000575e3 */ /* 0x000e640008000800 */
[----:B-1----:R-:W-:Y:S01]  /*2ce0*/  MOV R3, UR5 ;  /* 0x0000000500037c02 */ /* 0x002fe20008000f00 */
[----:B------:R-:W-:Y:S06]  /*2cf0*/  BRA.U UP0, `(.L_x_51) ;  /* 0x0000000100187547 */ /* 0x000fec000b800000 */
.L_x_52:
[----:B------:R-:W-:Y:S05]  /*2d00*/  NANOSLEEP 0x64 ;  /* 0x000000640000795d */ /* 0x000fea0003800000 */
[----:B------:R-:W-:-:S05]  /*2d10*/  UMOV UR5, 0x10 ;  /* 0x0000001000057882 */ /* 0x000fca0000000000 */
[----:B------:R-:W-:Y:S04]  /*2d20*/  DEPBAR.LE SB1, 0x36 ;  /* 0x00009d800000791a */ /* 0x000fe80000000000 */
[----:B------:R-:W1:Y:S02]  /*2d30*/  UTCATOMSWS.FIND_AND_SET.ALIGN UP0, UR5, UR5 ;  /* 0x00000005000575e3 */ /* 0x000e640008000800 */
[----:B-1----:R-:W-:Y:S01]  /*2d40*/  MOV R3, UR5 ;  /* 0x0000000500037c02 */ /* 0x002fe20008000f00 */
[----:B------:R-:W-:Y:S05]  /*2d50*/  BRA.U !UP0, `(.L_x_52) ;  /* 0xfffffffd08e87547 */ /* 0x000fea000b83ffff */
.L_x_51:
[-C--:B------:R-:W-:Y:S02]  /*2d60*/  SHF.L.U32 R2, R2, R3.reuse, RZ ;  /* 0x0000000302027219 */ /* 0x080fe400000006ff */
[----:B------:R-:W-:Y:S01]  /*2d70*/  SHF.L.U32 R0, R0, R3, RZ ;  /* 0x0000000300007219 */ /* 0x000fe200000006ff */
[----:B------:R-:W-:Y:S02]  /*2d80*/  IMAD.SHL.U32 R3, R3, 0x20, RZ ;  /* 0x0000002003037824 */ /* 0x000fe400078e00ff */
[----:B------:R1:W-:Y:S04]  /*2d90*/  ATOMS.OR RZ, [UR4+0x14], R2 ;  /* 0x00001402ffff798c */ /* 0x0003e8000b000004 */
[----:B------:R1:W-:Y:S04]  /*2da0*/  ATOMS.OR RZ, [UR4+0x18], R0 ;  /* 0x00001800ffff798c */ /* 0x0003e8000b000004 */
[----:B------:R1:W-:Y:S01]  /*2db0*/  STS [UR37+0x140], R3 ;  /* 0x00014003ff007988 */ /* 0x0003e20008000825 */
[----:B------:R-:W-:Y:S05]  /*2dc0*/  BRA `(.L_x_50) ;  /* 0x0000000000107947 */ /* 0x000fea0003800000 */
.L_x_49:
[----:B------:R-:W-:Y:S02]  /*2dd0*/  MOV R0, 0xffffffff ;  /* 0xffffffff00007802 */ /* 0x000fe40000000f00 */
[----:B------:R-:W-:-:S03]  /*2de0*/  MOV R2, 0x2e10 ;  /* 0x00002e1000027802 */ /* 0x000fc60000000f00 */
[----:B------:R1:W-:Y:S04]  /*2df0*/  STS [UR37+0x140], R0 ;  /* 0x00014000ff007988 */ /* 0x0003e80008000825 */
[----:B-1-3-5:R-:W-:Y:S05]  /*2e00*/  CALL.REL.NOINC `($__internal_1_$__cuda_sm10x_tcgen05_guardrail_trap_phase_invalid_during_alloc) ;  /* 0x0000005800d47944 */ /* 0x02afea0003c00000 */
.L_x_50:
[----:B------:R-:W-:Y:S05]  /*2e10*/  WARPSYNC.ALL ;  /* 0x0000000000007948 */ /* 0x000fea0003800000 */
[----:B------:R-:W2:Y:S01]  /*2e20*/  S2UR UR5, SR_CgaCtaId ;  /* 0x00000000000579c3 */ /* 0x000ea20000008800 */
[----:B------:R-:W-:Y:S01]  /*2e30*/  UMOV UR4, 0x400 ;  /* 0x0000040000047882 */ /* 0x000fe20000000000 */
[----:B------:R-:W-:-:S06]  /*2e40*/  NOP ;  /* 0x0000000000007918 */ /* 0x000fcc0000000000 */
[----:B------:R-:W-:Y:S06]  /*2e50*/  BAR.ARV 0x6, 0xa0 ;  /* 0x0182800000007b1d */ /* 0x000fec0000002000 */
[----:B------:R-:W4:Y:S01]  /*2e60*/  LDCU UR7, c[0x0][0x38c] ;  /* 0x00007180ff0777ac */ /* 0x000f220008000800 */
[----:B------:R-:W-:Y:S01]  /*2e70*/  IMAD.MOV.U32 R11, RZ, RZ, 0x1 ;  /* 0x00000001ff0b7424 */ /* 0x000fe200078e00ff */
[----:B------:R-:W-:Y:S01]  /*2e80*/  CS2R R8, SRZ ;  /* 0x0000000000087805 */ /* 0x000fe2000001ff00 */
[----:B------:R-:W-:Y:S01]  /*2e90*/  IMAD.MOV.U32 R10, RZ, RZ, RZ ;  /* 0x000000ffff0a7224 */ /* 0x000fe200078e00ff */
[----:B------:R-:W3:Y:S01]  /*2ea0*/  LDCU UR6, c[0x0][0x38c] ;  /* 0x00007180ff0677ac */ /* 0x000ee20008000800 */
[----:B------:R-:W-:Y:S01]  /*2eb0*/  UMOV UR15, URZ ;  /* 0x000000ff000f7c82 */ /* 0x000fe20008000000 */
[----:B------:R-:W-:Y:S01]  /*2ec0*/  UMOV UR14, URZ ;  /* 0x000000ff000e7c82 */ /* 0x000fe20008000000 */
[----:B--2---:R-:W-:Y:S01]  /*2ed0*/  ULEA UR5, UR5, UR4, 0x18 ;  /* 0x0000000405057291 */ /* 0x004fe2000f8ec0ff */
[----:B------:R-:W-:Y:S01]  /*2ee0*/  UMOV UR32, 0x0 ;  /* 0x0000000000207882 */ /* 0x000fe20000000000 */
[----:B------:R-:W-:-:S02]  /*2ef0*/  UMOV UR33, 0x4208910 ;  /* 0x0420891000217882 */ /* 0x000fc40000000000 */
[----:B------:R-:W-:Y:S02]  /*2f00*/  UIADD3 UR9, UPT, UPT, UR5, 0x8800, URZ ;  /* 0x0000880005097890 */ /* 0x000fe4000fffe0ff */
[----:B------:R-:W-:Y:S02]  /*2f10*/  UIADD3 UR10, UPT, UPT, UR5, 0x18800, URZ ;  /* 0x00018800050a7890 */ /* 0x000fe4000fffe0ff */
[----:B----4-:R-:W-:Y:S01]  /*2f20*/  UIADD3 UR7, UPT, UPT, UR7, 0x3f, URZ ;  /* 0x0000003f07077890 */ /* 0x010fe2000fffe0ff */
[----:B-1----:R-:W1:Y:S01]  /*2f30*/  LDS R0, [UR5+0x140] ;  /* 0x00014005ff007984 */ /* 0x002e620008000800 */
[----:B------:R-:W-:Y:S02]  /*2f40*/  USHF.R.U32.HI UR9, URZ, 0x4, UR9 ;  /* 0x00000004ff097899 */ /* 0x000fe40008011609 */
[----:B------:R-:W-:Y:S02]  /*2f50*/  USHF.R.S32.HI UR4, URZ, 0x1f, UR7 ;  /* 0x0000001fff047899 */ /* 0x000fe40008011407 */
[----:B------:R-:W-:-:S02]  /*2f60*/  USHF.R.U32.HI UR10, URZ, 0x4, UR10 ;  /* 0x00000004ff0a7899 */ /* 0x000fc4000801160a */
[----:B------:R-:W-:Y:S02]  /*2f70*/  ULEA.HI UR4, UR4, UR7, URZ, 0x6 ;  /* 0x0000000704047291 */ /* 0x000fe4000f8f30ff */
[----:B------:R-:W-:Y:S02]  /*2f80*/  ULOP3.LUT UR9, UR9, 0x3fff, URZ, 0xc0, !UPT ;  /* 0x00003fff09097892 */ /* 0x000fe4000f8ec0ff */
[----:B------:R-:W-:Y:S02]  /*2f90*/  USHF.R.S32.HI UR4, URZ, 0x6, UR4 ;  /* 0x00000006ff047899 */ /* 0x000fe40008011404 */
[----:B------:R-:W-:Y:S02]  /*2fa0*/  ULOP3.LUT UR10, UR10, 0x3fff, URZ, 0xc0, !UPT ;  /* 0x00003fff0a0a7892 */ /* 0x000fe4000f8ec0ff */
[----:B------:R-:W-:Y:S01]  /*2fb0*/  UISETP.LT.AND UP0, UPT, UR4, 0x1, UPT ;  /* 0x000000010400788c */ /* 0x000fe2000bf01270 */
[----:B------:R-:W-:Y:S01]  /*2fc0*/  UMOV UR30, 0x0 ;  /* 0x00000000001e7882 */ /* 0x000fe20000000000 */
[----:B------:R-:W-:-:S02]  /*2fd0*/  UMOV UR31, 0x4208910 ;  /* 0x04208910001f7882 */ /* 0x000fc40000000000 */
[----:B------:R-:W-:Y:S01]  /*2fe0*/  USEL UR8, UR4, 0x1, !UP0 ;  /* 0x0000000104087887 */ /* 0x000fe2000c000000 */
[----:B------:R-:W-:Y:S01]  /*2ff0*/  UMOV UR28, 0x0 ;  /* 0x00000000001c7882 */ /* 0x000fe20000000000 */
[----:B------:R-:W-:Y:S01]  /*3000*/  UMOV UR29, 0x4208910 ;  /* 0x04208910001d7882 */ /* 0x000fe20000000000 */
[----:B------:R-:W-:Y:S01]  /*3010*/  UMOV UR26, 0x0 ;  /* 0x00000000001a7882 */ /* 0x000fe20000000000 */
[----:B------:R-:W-:Y:S01]  /*3020*/  UMOV UR27, 0x4208910 ;  /* 0x04208910001b7882 */ /* 0x000fe20000000000 */
[----:B------:R-:W-:Y:S01]  /*3030*/  UMOV UR24, 0x0 ;  /* 0x0000000000187882 */ /* 0x000fe20000000000 */
[----:B------:R-:W-:Y:S01]  /*3040*/  UMOV UR25, 0x4208910 ;  /* 0x0420891000197882 */ /* 0x000fe20000000000 */
[----:B------:R-:W-:Y:S01]  /*3050*/  UMOV UR22, 0x0 ;  /* 0x0000000000167882 */ /* 0x000fe20000000000 */
[----:B------:R-:W-:Y:S01]  /*3060*/  UMOV UR23, 0x4208910 ;  /* 0x0420891000177882 */ /* 0x000fe20000000000 */
[----:B------:R-:W-:Y:S02]  /*3070*/  ULOP3.LUT UR9, UR9, 0x2000000, URZ, 0xfc, !UPT ;  /* 0x0200000009097892 */ /* 0x000fe4000f8efcff */
[----:B------:R-:W-:-:S02]  /*3080*/  ULOP3.LUT UR10, UR10, 0x10000, URZ, 0xfc, !UPT ;  /* 0x000100000a0a7892 */ /* 0x000fc4000f8efcff */
[----:B------:R-:W-:Y:S02]  /*3090*/  UIADD3 UR8, UPT, UPT, -UR8, URZ, URZ ;  /* 0x000000ff08087290 */ /* 0x000fe4000fffe1ff */
[----:B---3--:R-:W-:Y:S01]  /*30a0*/  UISETP.GE.AND UP3, UPT, UR6, 0x1, UPT ;  /* 0x000000010600788c */ /* 0x008fe2000bf66270 */
[----:B------:R-:W-:Y:S01]  /*30b0*/  UMOV UR20, 0x0 ;  /* 0x0000000000147882 */ /* 0x000fe20000000000 */
[----:B------:R-:W-:Y:S01]  /*30c0*/  UMOV UR21, 0x4208910 ;  /* 0x0420891000157882 */ /* 0x000fe20000000000 */
[----:B------:R-:W-:Y:S01]  /*30d0*/  UMOV UR18, 0x0 ;  /* 0x0000000000127882 */ /* 0x000fe20000000000 */
[----:B-1----:R-:W-:Y:S01]  /*30e0*/  R2UR UR16, R0 ;  /* 0x00000000001072ca */ /* 0x002fe200000e0000 */
[----:B------:R-:W-:-:S14]  /*30f0*/  UMOV UR19, 0x4208910 ;  /* 0x0420891000137882 */ /* 0x000fdc0000000000 */
.L_x_59:
[----:B------:R-:W-:Y:S02]  /*3100*/  LEA R0, R10, UR5, 0x3 ;  /* 0x000000050a007c11 */ /* 0x000fe4000f8e18ff */
[----:B------:R-:W-:Y:S02]  /*3110*/  SHF.L.U32 R2, R9, 0x1f, RZ ;  /* 0x0000001f09027819 */ /* 0x000fe400000006ff */
[----:B------:R-:W-:Y:S01]  /*3120*/  PLOP3.LUT P0, PT, PT, PT, UP3, 0x80, 0x8 ;  /* 0x000000000008781c */ /* 0x000fe20003f0f038 */
[----:B------:R-:W-:Y:S01]  /*3130*/  VIADD R3, R0, 0xa0 ;  /* 0x000000a000037836 */ /* 0x000fe20000000000 */
[----:B-1----:R-:W1:Y:S02]  /*3140*/  SYNCS.PHASECHK.TRANS64.TRYWAIT P1, [R0+URZ+0x90], R2 ;  /* 0x00009002000075a7 */ /* 0x002e6400080211ff */
[----:B-1-3--:R-:W-:Y:S09]  /*3150*/  @!P1 BRA `(.L_x_53) ;  /* 0x0000005000009947 */ /* 0x00aff20003800000 */
.L_x_146:
[----:B------:R-:W-:Y:S01]  /*3160*/  LEA R4, R10, UR5, 0x4 ;  /* 0x000000050a047c11 */ /* 0x000fe2000f8e20ff */
[----:B------:R-:W-:Y:S01]  /*3170*/  @UP3 ULEA UR7, UR14, UR5, 0x3 ;  /* 0x000000050e073291 */ /* 0x000fe2000f8e18ff */
[----:B------:R-:W-:Y:S01]  /*3180*/  PLOP3.LUT P2, PT, PT, PT, PT, 0x80, 0x8 ;  /* 0x000000000008781c */ /* 0x000fe20003f4f070 */
[----:B------:R-:W-:Y:S01]  /*3190*/  ULEA UR6, UR15, UR5, 0x3 ;  /* 0x000000050f067291 */ /* 0x000fe2000f8e18ff */
[----:B------:R-:W-:Y:S01]  /*31a0*/  PRMT R3, RZ, 0x654, R3 ;  /* 0x00000654ff037816 */ /* 0x000fe20000000003 */
[----:B------:R-:W-:Y:S01]  /*31b0*/  ULEA.HI UR11, UR15, UR15, URZ, 0x1 ;  /* 0x0000000f0f0b7291 */ /* 0x000fe2000f8f08ff */
[----:B------:R-:W2:Y:S01]  /*31c0*/  LDS.128 R4, [R4+0x120] ;  /* 0x0001200004047984 */ /* 0x000ea20000000c00 */
[----:B-1----:R-:W-:Y:S02]  /*31d0*/  @P0 SHF.L.U32 R2, R8, 0x1f, RZ ;  /* 0x0000001f08020819 */ /* 0x002fe400000006ff */
[----:B------:R-:W-:Y:S01]  /*31e0*/  SHF.L.U32 R0, R11, 0x1f, RZ ;  /* 0x0000001f0b007819 */ /* 0x000fe200000006ff */
[----:B------:R-:W-:Y:S01]  /*31f0*/  @!PT LDS RZ, [RZ] ;  /* 0x00000000fffff984 */ /* 0x000fe20000000800 */
[----:B------:R-:W-:Y:S01]  /*3200*/  @!PT LDS RZ, [RZ] ;  /* 0x00000000fffff984 */ /* 0x000fe20000000800 */
[----:B------:R-:W-:Y:S01]  /*3210*/  @!PT LDS RZ, [RZ] ;  /* 0x00000000fffff984 */ /* 0x000fe20000000800 */
[----:B------:R-:W-:Y:S01]  /*3220*/  @!PT LDS RZ, [RZ] ;  /* 0x00000000fffff984 */ /* 0x000fe20000000800 */
[----:B------:R1:W-:Y:S06]  /*3230*/  MEMBAR.ALL.CTA ;  /* 0x0000000000007992 */ /* 0x0003ec0000008000 */
[----:B-1----:R-:W1:Y:S02]  /*3240*/  FENCE.VIEW.ASYNC.S ;  /* 0x00000000000073c6 */ /* 0x002e640000000000 */
[----:B-1----:R1:W-:Y:S01]  /*3250*/  SYNCS.ARRIVE.TRANS64.RED.A1T0 RZ, [R3+URZ], RZ ;  /* 0x000000ff03ff79a7 */ /* 0x0023e200081004ff */
[----:B------:R1:W3:Y:S01]  /*3260*/  @P0 SYNCS.PHASECHK.TRANS64.TRYWAIT P2, [UR7], R2 ;  /* 0x00000002ff0005a7 */ /* 0x0002e20008041107 */
[----:B------:R-:W-:-:S02]  /*3270*/  USHF.L.U32 UR7, UR11, 0x6, URZ ;  /* 0x000000060b077899 */ /* 0x000fc400080006ff */
[----:B------:R-:W-:Y:S01]  /*3280*/  ULOP3.LUT UR11, UR11, 0xffe, URZ, 0xc0, !UPT ;  /* 0x00000ffe0b0b7892 */ /* 0x000fe2000f8ec0ff */
[----:B--2---:R-:W-:Y:S01]  /*3290*/  LOP3.LUT P1, RZ, R6, 0x1, RZ, 0xc0, !PT ;  /* 0x0000000106ff7812 */ /* 0x004fe2000782c0ff */
[----:B------:R-:W-:Y:S02]  /*32a0*/  ULOP3.LUT UR7, UR7, 0xffffff80, URZ, 0xc0, !UPT ;  /* 0xffffff8007077892 */ /* 0x000fe4000f8ec0ff */
[----:B------:R-:W-:Y:S02]  /*32b0*/  UIADD3 UR11, UPT, UPT, -UR11, UR15, URZ ;  /* 0x0000000f0b0b7290 */ /* 0x000fe4000fffe1ff */
[----:B------:R-:W-:-:S04]  /*32c0*/  UIADD3 UR7, UPT, UPT, UR16, UR7, URZ ;  /* 0x0000000710077290 */ /* 0x000fc8000fffe0ff */
[----:B------:R-:W-:Y:S01]  /*32d0*/  ULEA UR7, UR11, UR7, 0x14 ;  /* 0x000000070b077291 */ /* 0x000fe2000f8ea0ff */
[----:B------:R-:W2:Y:S02]  /*32e0*/  SYNCS.PHASECHK.TRANS64.TRYWAIT P0, [UR6+0xd0], R0 ;  /* 0x0000d000ff0075a7 */ /* 0x000ea40008001106 */
[----:B-123--:R-:W-:Y:S09]  /*32f0*/  @!P0 BRA `(.L_x_54) ;  /* 0x0000004c00ac8947 */ /* 0x00eff20003800000 */
.L_x_148:
[----:B------:R-:W-:Y:S01]  /*3300*/  IADD3 R10, PT, PT, R10, 0x1, RZ ;  /* 0x000000010a0a7810 */ /* 0x000fe20007ffe0ff */
[----:B------:R-:W-:Y:S06]  /*3310*/  BRA.U !UP3, `(.L_x_55) ;  /* 0x000000050b107547 */ /* 0x000fec000b800000 */
[----:B------:R-:W-:Y:S01]  /*3320*/  UPLOP3.LUT UP4, UPT, UPT, UPT, UPT, 0x40, 0x4 ;  /* 0x000000000004789c */ /* 0x000fe20003f8e870 */
[----:B------:R-:W-:Y:S01]  /*3330*/  UMOV UR13, UR8 ;  /* 0x00000008000d7c82 */ /* 0x000fe20008000000 */
[----:B------:R-:W-:Y:S01]  /*3340*/  UMOV UR12, UR4 ;  /* 0x00000004000c7c82 */ /* 0x000fe20008000000 */
[----:B------:R-:W-:-:S08]  /*3350*/  UMOV UR17, UR14 ;  /* 0x0000000e00117c82 */ /* 0x000fd00008000000 */
.L_x_58:
[----:B------:R-:W-:Y:S02]  /*3360*/  UIADD3 UR13, UPT, UPT, UR13, 0x1, URZ ;  /* 0x000000010d0d7890 */ /* 0x000fe4000fffe0ff */
[----:B--2---:R-:W-:Y:S02]  /*3370*/  ULEA UR11, UR17, UR5, 0x3 ;  /* 0x00000005110b7291 */ /* 0x004fe4000f8e18ff */
[----:B------:R-:W-:Y:S01]  /*3380*/  UISETP.NE.AND UP0, UPT, UR13, URZ, UPT ;  /* 0x000000ff0d00728c */ /* 0x000fe2000bf05270 */
[----:B---3--:R-:W-:Y:S10]  /*3390*/  @P2 BRA `(.L_x_56) ;  /* 0x00000000000c2947 */ /* 0x008ff40003800000 */
[----:B-1----:R-:W-:Y:S04]  /*33a0*/  SHF.L.U32 R2, R8, 0x1f, RZ ;  /* 0x0000001f08027819 */ /* 0x002fe800000006ff */
[----:B------:R-:W1:Y:S02]  /*33b0*/  SYNCS.PHASECHK.TRANS64.TRYWAIT P0, [UR11], R2 ;  /* 0x00000002ff0075a7 */ /* 0x000e64000800110b */
[----:B-1----:R-:W-:Y:S05]  /*33c0*/  @!P0 BRA `(.L_x_57) ;  /* 0x0000004c00908947 */ /* 0x002fea0003800000 */
.L_x_56:
[----:B------:R-:W-:Y:S01]  /*33d0*/  UISETP.NE.AND UP1, UPT, UR12, 0x1, UPT ;  /* 0x000000010c00788c */ /* 0x000fe2000bf25270 */
[----:B------:R-:W-:Y:S01]  /*33e0*/  PLOP3.LUT P2, PT, PT, PT, PT, 0x80, 0x8 ;  /* 0x000000000008781c */ /* 0x000fe20003f4f070 */
[----:B------:R-:W-:Y:S02]  /*33f0*/  UIADD3 UR14, UPT, UPT, UR17, 0x1, URZ ;  /* 0x00000001110e7890 */ /* 0x000fe4000fffe0ff */
[----:B------:R-:W-:Y:S02]  /*3400*/  ULEA UR64, UR17, UR10, 0xb ;  /* 0x0000000a11407291 */ /* 0x000fe4000f8e58ff */
[----:B------:R-:W-:Y:S01]  /*3410*/  UISETP.NE.AND UP2, UPT, UR14, 0x4, UPT ;  /* 0x000000040e00788c */ /* 0x000fe2000bf45270 */
[----:B------:R-:W-:Y:S01]  /*3420*/  PLOP3.LUT P0, PT, PT, PT, UP1, 0x80, 0x8 ;  /* 0x000000000008781c */ /* 0x000fe20003f0f018 */
[----:B------:R-:W-:Y:S02]  /*3430*/  ULEA UR62, UR17, UR9, 0xa ;  /* 0x00000009113e7291 */ /* 0x000fe4000f8e50ff */
[----:B------:R-:W-:Y:S02]  /*3440*/  USEL UR35, URZ, 0x1, UP2 ;  /* 0x00000001ff237887 */ /* 0x000fe40009000000 */
[----:B------:R-:W-:Y:S02]  /*3450*/  USEL UR14, UR14, URZ, UP2 ;  /* 0x000000ff0e0e7287 */ /* 0x000fe40009000000 */
[----:B------:R-:W-:Y:S02]  /*3460*/  UIADD3 UR60, UPT, UPT, UR64, 0x2, URZ ;  /* 0x00000002403c7890 */ /* 0x000fe4000fffe0ff */
[----:B------:R-:W-:Y:S01]  /*3470*/  @UP1 ULEA UR34, UR14, UR5, 0x3 ;  /* 0x000000050e221291 */ /* 0x000fe2000f8e18ff */
[----:B------:R-:W-:Y:S01]  /*3480*/  LOP3.LUT R8, R8, UR35, RZ, 0x3c, !PT ;  /* 0x0000002308087c12 */ /* 0x000fe2000f8e3cff */
[----:B------:R-:W-:Y:S02]  /*3490*/  UIADD3 UR58, UPT, UPT, UR62, 0x40, URZ ;  /* 0x000000403e3a7890 */ /* 0x000fe4000fffe0ff */
[----:B------:R-:W-:Y:S01]  /*34a0*/  UIADD3 UR56, UPT, UPT, UR64, 0x4, URZ ;  /* 0x0000000440387890 */ /* 0x000fe2000fffe0ff */
[----:B-1----:R-:W-:Y:S01]  /*34b0*/  @P0 SHF.L.U32 R0, R8, 0x1f, RZ ;  /* 0x0000001f08000819 */ /* 0x002fe200000006ff */
[----:B------:R-:W-:Y:S02]  /*34c0*/  UIADD3 UR54, UPT, UPT, UR62, 0x80, URZ ;  /* 0x000000803e367890 */ /* 0x000fe4000fffe0ff */
[----:B------:R-:W-:Y:S01]  /*34d0*/  UIADD3 UR52, UPT, UPT, UR64, 0x6, URZ ;  /* 0x0000000640347890 */ /* 0x000fe2000fffe0ff */
[----:B------:R2:W3:Y:S01]  /*34e0*/  @P0 SYNCS.PHASECHK.TRANS64.TRYWAIT P2, [UR34], R0 ;  /* 0x00000000ff0005a7 */ /* 0x0004e20008041122 */
[----:B------:R-:W-:Y:S02]  /*34f0*/  UIADD3 UR50, UPT, UPT, UR62, 0xc0, URZ ;  /* 0x000000c03e327890 */ /* 0x000fe4000fffe0ff */
        /* <DEDUP_REMOVED lines=9> */
[----:B------:R-:W-:Y:S01]  /*3590*/  UIADD3 UR12, UPT, UPT, UR12, -0x1, URZ ;  /* 0xffffffff0c0c7890 */ /* 0x000fe2000fffe0ff */
[----:B------:R-:W-:Y:S01]  /*35a0*/  UMOV UR65, 0x40004040 ;  /* 0x4000404000417882 */ /* 0x000fe20000000000 */
[----:B------:R-:W-:Y:S01]  /*35b0*/  UMOV UR63, 0x20004020 ;  /* 0x20004020003f7882 */ /* 0x000fe20000000000 */
[----:B------:R-:W-:Y:S01]  /*35c0*/  UMOV UR61, 0x40004040 ;  /* 0x40004040003d7882 */ /* 0x000fe20000000000 */
[----:B------:R2:W-:Y:S01]  /*35d0*/  UTCHMMA gdesc[UR62], gdesc[UR64], tmem[UR7], tmem[UR32], idesc[UR33], UP4 ;  /* 0x00ff20403e0075ea */ /* 0x0005e2000a000007 */
[----:B------:R-:W-:Y:S01]  /*35e0*/  UPLOP3.LUT UP4, UPT, UPT, UPT, UPT, 0x80, 0x8 ;  /* 0x000000000008789c */ /* 0x000fe20003f8f070 */
[----:B------:R-:W-:Y:S01]  /*35f0*/  UMOV UR59, 0x20004020 ;  /* 0x20004020003b7882 */ /* 0x000fe20000000000 */
[----:B------:R-:W-:Y:S01]  /*3600*/  UMOV UR57, 0x40004040 ;  /* 0x4000404000397882 */ /* 0x000fe20000000000 */
[----:B------:R2:W-:Y:S01]  /*3610*/  UTCHMMA gdesc[UR58], gdesc[UR60], tmem[UR7], tmem[UR30], idesc[UR31], UPT ;  /* 0x00ff1e3c3a0075ea */ /* 0x0005e2000b800007 */
        /* <DEDUP_REMOVED lines=14> */
[----:B------:R-:W-:Y:S01]  /*3700*/  UMOV UR35, 0x20004020 ;  /* 0x2000402000237882 */ /* 0x000fe20000000000 */
[----:B------:R2:W-:Y:S01]  /*3710*/  UTCHMMA gdesc[UR38], gdesc[UR40], tmem[UR7], tmem[UR20], idesc[UR21], UPT ;  /* 0x00ff1428260075ea */ /* 0x0005e2000b800007 */
[----:B------:R2:W-:Y:S01]  /*3720*/  UTCHMMA gdesc[UR34], gdesc[UR36], tmem[UR7], tmem[UR18], idesc[UR19], UPT ;  /* 0x00ff1224220075ea */ /* 0x0005e2000b800007 */
[----:B------:R2:W-:Y:S01]  /*3730*/  UTCBAR [UR11], URZ ;  /* 0x000000ff0b0073e9 */ /* 0x0005e200080000ff */
[----:B------:R-:W-:Y:S01]  /*3740*/  UMOV UR17, UR14 ;  /* 0x0000000e00117c82 */ /* 0x000fe20008000000 */
[----:B------:R-:W-:Y:S05]  /*3750*/  BRA.U UP0, `(.L_x_58) ;  /* 0xfffffffd00007547 */ /* 0x000fea000b83ffff */
.L_x_55:
[----:B------:R-:W-:Y:S01]  /*3760*/  UIADD3 UR15, UPT, UPT, UR15, 0x1, URZ ;  /* 0x000000010f0f7890 */ /* 0x000fe2000fffe0ff */
[C---:B------:R-:W-:Y:S01]  /*3770*/  ISETP.NE.AND P0, PT, R10.reuse, 0x2, PT ;  /* 0x000000020a00780c */ /* 0x040fe20003f05270 */
[----:B--2---:R-:W-:Y:S02]  /*3780*/  UIADD3 UR7, UPT, UPT, UR6, 0xb0, URZ ;  /* 0x000000b006077890 */ /* 0x004fe4000fffe0ff */
[----:B------:R-:W-:Y:S01]  /*3790*/  UISETP.NE.AND UP0, UPT, UR15, 0x4, UPT ;  /* 0x000000040f00788c */ /* 0x000fe2000bf05270 */
[----:B-1----:R-:W-:Y:S02]  /*37a0*/  SEL R0, RZ, 0x1, P0 ;  /* 0x00000001ff007807 */ /* 0x002fe40000000000 */
[----:B------:R-:W-:Y:S01]  /*37b0*/  SEL R10, R10, RZ, P0 ;  /* 0x000000ff0a0a7207 */ /* 0x000fe20000000000 */
[----:B------:R-:W-:Y:S01]  /*37c0*/  USEL UR6, URZ, 0x1, UP0 ;  /* 0x00000001ff067887 */ /* 0x000fe20008000000 */
[----:B------:R-:W-:Y:S01]  /*37d0*/  LOP3.LUT R9, R9, R0, RZ, 0x3c, !PT ;  /* 0x0000000009097212 */ /* 0x000fe200078e3cff */
[----:B------:R-:W-:Y:S01]  /*37e0*/  USEL UR15, UR15, URZ, UP0 ;  /* 0x000000ff0f0f7287 */ /* 0x000fe20008000000 */
[----:B------:R1:W-:Y:S03]  /*37f0*/  UTCBAR [UR7], URZ ;  /* 0x000000ff070073e9 */ /* 0x0003e600080000ff */
[----:B------:R-:W-:Y:S01]  /*3800*/  LOP3.LUT R11, R11, UR6, RZ, 0x3c, !PT ;  /* 0x000000060b0b7c12 */ /* 0x000fe2000f8e3cff */
[----:B------:R-:W-:Y:S07]  /*3810*/  @P1 BRA `(.L_x_59) ;  /* 0xfffffff800381947 */ /* 0x000fee000383ffff */
[----:B------:R-:W2:Y:S01]  /*3820*/  S2UR UR4, SR_CgaCtaId ;  /* 0x00000000000479c3 */ /* 0x000ea20000008800 */
[----:B------:R-:W-:Y:S01]  /*3830*/  ELECT P0, URZ, PT ;  /* 0x0000000000ff782f */ /* 0x000fe20003800000 */
[----:B------:R-:W-:Y:S01]  /*3840*/  IMAD.MOV.U32 R0, RZ, RZ, 0x1 ;  /* 0x00000001ff007424 */ /* 0x000fe200078e00ff */
[----:B------:R-:W-:Y:S01]  /*3850*/  UIADD3 UR5, UPT, UPT, UR5, 0xd0, URZ ;  /* 0x000000d005057890 */ /* 0x000fe2000fffe0ff */
[----:B------:R-:W-:Y:S01]  /*3860*/  SHF.L.U32 R2, R11, 0x1f, RZ ;  /* 0x0000001f0b027819 */ /* 0x000fe200000006ff */
[----:B------:R-:W-:-:S03]  /*3870*/  UMOV UR6, 0x40 ;  /* 0x0000004000067882 */ /* 0x000fc60000000000 */
[----:B------:R-:W-:Y:S01]  /*3880*/  UVIRTCOUNT.DEALLOC.SMPOOL 0x80 ;  /* 0x000000800000784c */ /* 0x000fe20000000000 */
[----:B--2---:R-:W-:Y:S02]  /*3890*/  ULEA UR4, UR4, UR6, 0x18 ;  /* 0x0000000604047291 */ /* 0x004fe4000f8ec0ff */
[----:B------:R-:W-:-:S07]  /*38a0*/  ULEA UR6, UR15, UR5, 0x3 ;  /* 0x000000050f067291 */ /* 0x000fce000f8e18ff */
[----:B------:R2:W-:Y:S02]  /*38b0*/  @P0 STS.U8 [UR4+0x1c], R0 ;  /* 0x00001c00ff000988 */ /* 0x0005e40008000004 */
[----:B------:R-:W4:Y:S02]  /*38c0*/  SYNCS.PHASECHK.TRANS64.TRYWAIT P0, [UR6], R2 ;  /* 0x00000002ff0075a7 */ /* 0x000f240008001106 */
[----:B--2-4-:R-:W-:Y:S05]  /*38d0*/  @!P0 BRA `(.L_x_60) ;  /* 0x0000004800648947 */ /* 0x014fea0003800000 */
.L_x_151:
[----:B-1----:R-:W-:-:S04]  /*38e0*/  UIADD3 UR7, UPT, UPT, UR15, 0x1, URZ ;  /* 0x000000010f077890 */ /* 0x002fc8000fffe0ff */
[----:B------:R-:W-:-:S04]  /*38f0*/  UISETP.NE.AND UP0, UPT, UR7, 0x4, UPT ;  /* 0x000000040700788c */ /* 0x000fc8000bf05270 */
[----:B------:R-:W-:Y:S02]  /*3900*/  USEL UR8, URZ, 0x1, UP0 ;  /* 0x00000001ff087887 */ /* 0x000fe40008000000 */
[----:B------:R-:W-:-:S04]  /*3910*/  USEL UR7, UR7, URZ, UP0 ;  /* 0x000000ff07077287 */ /* 0x000fc80008000000 */
[----:B------:R-:W-:Y:S01]  /*3920*/  ULEA UR6, UR7, UR5, 0x3 ;  /* 0x0000000507067291 */ /* 0x000fe2000f8e18ff */
[----:B--2---:R-:W-:-:S04]  /*3930*/  LOP3.LUT R2, R11, UR8, RZ, 0x3c, !PT ;  /* 0x000000080b027c12 */ /* 0x004fc8000f8e3cff */
[----:B------:R-:W-:-:S04]  /*3940*/  SHF.L.U32 R3, R2, 0x1f, RZ ;  /* 0x0000001f02037819 */ /* 0x000fc800000006ff */
[----:B------:R-:W1:Y:S02]  /*3950*/  SYNCS.PHASECHK.TRANS64.TRYWAIT P0, [UR6], R3 ;  /* 0x00000003ff0075a7 */ /* 0x000e640008001106 */
[----:B-1----:R-:W-:Y:S05]  /*3960*/  @!P0 BRA `(.L_x_61) ;  /* 0x0000004800588947 */ /* 0x002fea0003800000 */
.L_x_153:
        /* <DEDUP_REMOVED lines=9> */
.L_x_155:
[----:B------:R-:W-:-:S04]  /*3a00*/  UIADD3 UR7, UPT, UPT, UR7, 0x1, URZ ;  /* 0x0000000107077890 */ /* 0x000fc8000fffe0ff */
[----:B------:R-:W-:-:S04]  /*3a10*/  UISETP.NE.AND UP0, UPT, UR7, 0x4, UPT ;  /* 0x000000040700788c */ /* 0x000fc8000bf05270 */
[----:B------:R-:W-:Y:S02]  /*3a20*/  USEL UR6, URZ, 0x1, UP0 ;  /* 0x00000001ff067887 */ /* 0x000fe40008000000 */
[----:B------:R-:W-:-:S04]  /*3a30*/  USEL UR7, UR7, URZ, UP0 ;  /* 0x000000ff07077287 */ /* 0x000fc80008000000 */
[----:B------:R-:W-:Y:S01]  /*3a40*/  ULEA UR7, UR7, UR5, 0x3 ;  /* 0x0000000507077291 */ /* 0x000fe2000f8e18ff */
[----:B------:R-:W-:-:S04]  /*3a50*/  LOP3.LUT R2, R2, UR6, RZ, 0x3c, !PT ;  /* 0x0000000602027c12 */ /* 0x000fc8000f8e3cff */
[----:B------:R-:W-:-:S04]  /*3a60*/  SHF.L.U32 R2, R2, 0x1f, RZ ;  /* 0x0000001f02027819 */ /* 0x000fc800000006ff */
[----:B------:R-:W2:Y:S02]  /*3a70*/  SYNCS.PHASECHK.TRANS64.TRYWAIT P0, [UR7], R2 ;  /* 0x00000002ff0075a7 */ /* 0x000ea40008001107 */
[----:B--2---:R-:W-:Y:S05]  /*3a80*/  @!P0 BRA `(.L_x_63) ;  /* 0x0000004800408947 */ /* 0x004fea0003800000 */
.L_x_157:
[----:B------:R-:W-:Y:S01]  /*3a90*/  NOP ;  /* 0x0000000000007918 */ /* 0x000fe20000000000 */
[----:B-1----:R-:W1:Y:S01]  /*3aa0*/  LDS R0, [UR4+0x14] ;  /* 0x00001404ff007984 */ /* 0x002e620008000800 */
[----:B------:R-:W-:Y:S01]  /*3ab0*/  ULOP3.LUT UR6, UR16, 0xffff, URZ, 0xc0, !UPT ;  /* 0x0000ffff10067892 */ /* 0x000fe2000f8ec0ff */
[----:B------:R-:W-:Y:S01]  /*3ac0*/  UMOV UR8, 0xffff ;  /* 0x0000ffff00087882 */ /* 0x000fe20000000000 */
[----:B------:R-:W-:Y:S02]  /*3ad0*/  UMOV UR5, 0x1 ;  /* 0x0000000100057882 */ /* 0x000fe40000000000 */
[----:B------:R-:W-:-:S04]  /*3ae0*/  USHF.R.U32.HI UR6, URZ, 0x5, UR6 ;  /* 0x00000005ff067899 */ /* 0x000fc80008011606 */
[----:B------:R-:W-:Y:S02]  /*3af0*/  USHF.L.U32 UR8, UR8, UR6, URZ ;  /* 0x0000000608087299 */ /* 0x000fe400080006ff */
[----:B------:R-:W-:-:S04]  /*3b00*/  USHF.L.U32 UR5, UR5, UR6, URZ ;  /* 0x0000000605057299 */ /* 0x000fc800080006ff */
[----:B-1----:R-:W-:-:S04]  /*3b10*/  LOP3.LUT R0, R0, UR8, RZ, 0xc0, !PT ;  /* 0x0000000800007c12 */ /* 0x002fc8000f8ec0ff */
[----:B------:R-:W-:-:S13]  /*3b20*/  ISETP.NE.AND P0, PT, R0, UR8, PT ;  /* 0x0000000800007c0c */ /* 0x000fda000bf05270 */
[----:B------:R-:W-:Y:S05]  /*3b30*/  @P0 BRA `(.L_x_64) ;  /* 0x0000000000580947 */ /* 0x000fea0003800000 */
[----:B------:R-:W1:Y:S02]  /*3b40*/  LDS R0, [UR4+0x18] ;  /* 0x00001804ff007984 */ /* 0x000e640008000800 */
[----:B-1----:R-:W-:-:S04]  /*3b50*/  LOP3.LUT R0, R0, UR5, RZ, 0xc0, !PT ;  /* 0x0000000500007c12 */ /* 0x002fc8000f8ec0ff */
[----:B------:R-:W-:-:S13]  /*3b60*/  ISETP.NE.AND P0, PT, R0, UR5, PT ;  /* 0x0000000500007c0c */ /* 0x000fda000bf05270 */
[----:B------:R-:W-:Y:S05]  /*3b70*/  @P0 BRA `(.L_x_65) ;  /* 0x00000000003c0947 */ /* 0x000fea0003800000 */
[----:B------:R-:W1:Y:S01]  /*3b80*/  S2R R2, SR_LANEID ;  /* 0x0000000000027919 */ /* 0x000e620000000000 */
[----:B------:R-:W-:Y:S01]  /*3b90*/  ULOP3.LUT UR8, URZ, UR8, URZ, 0x33, !UPT ;  /* 0x00000008ff087292 */ /* 0x000fe2000f8e33ff */
[----:B------:R-:W-:Y:S02]  /*3ba0*/  VOTEU.ANY UR7, UPT, PT ;  /* 0x0000000000077886 */ /* 0x000fe400038e0100 */
[----:B------:R-:W-:-:S03]  /*3bb0*/  UFLO.U32 UR7, UR7 ;  /* 0x00000007000772bd */ /* 0x000fc600080e0000 */
[----:B------:R-:W-:-:S04]  /*3bc0*/  IMAD.U32 R0, RZ, RZ, UR8 ;  /* 0x00000008ff007e24 */ /* 0x000fc8000f8e00ff */
[----:B------:R2:W4:Y:S02]  /*3bd0*/  REDUX UR6, R0 ;  /* 0x00000000000673c4 */ /* 0x0005240000000000 */
[----:B------:R1:W-:Y:S02]  /*3be0*/  UTCATOMSWS.AND URZ, UR8 ;  /* 0x0000000800ff79e3 */ /* 0x0003e40008000000 */
[----:B-1----:R-:W-:Y:S02]  /*3bf0*/  ISETP.EQ.U32.AND P0, PT, R2, UR7, PT ;  /* 0x0000000702007c0c */ /* 0x002fe4000bf02070 */
[----:B--2---:R-:W-:Y:S02]  /*3c00*/  LOP3.LUT R0, RZ, UR5, RZ, 0x33, !PT ;  /* 0x00000005ff007c12 */ /* 0x004fe4000f8e33ff */
[----:B----4-:R-:W-:Y:S02]  /*3c10*/  MOV R2, UR6 ;  /* 0x0000000600027c02 */ /* 0x010fe40008000f00 */
[----:B------:R-:W1:Y:S07]  /*3c20*/  REDUX UR5, R0 ;  /* 0x00000000000573c4 */ /* 0x000e6e0000000000 */
[----:B------:R2:W-:Y:S01]  /*3c30*/  @P0 ATOMS.AND RZ, [UR4+0x14], R2 ;  /* 0x00001402ffff098c */ /* 0x0005e2000a800004 */
[----:B-1----:R-:W-:-:S05]  /*3c40*/  IMAD.U32 R0, RZ, RZ, UR5 ;  /* 0x00000005ff007e24 */ /* 0x002fca000f8e00ff */
[----:B------:R2:W-:Y:S01]  /*3c50*/  @P0 ATOMS.AND RZ, [UR4+0x18], R0 ;  /* 0x00001800ffff098c */ /* 0x0005e2000a800004 */
[----:B------:R-:W-:Y:S05]  /*3c60*/  BRA `(.L_x_66) ;  /* 0x0000000000147947 */ /* 0x000fea0003800000 */
.L_x_65:
[----:B------:R-:W-:Y:S02]  /*3c70*/  MOV R2, 0x3c90 ;  /* 0x00003c9000027802 */ /* 0x000fe40000000f00 */
[----:B---3-5:R-:W-:Y:S05]  /*3c80*/  CALL.REL.NOINC `($__internal_0_$__cuda_sm10x_tcgen05_guardrail_trap_col_being_dealloced_not_returned_by_alloc) ;  /* 0x0000004c00287944 */ /* 0x028fea0003c00000 */
[----:B------:R-:W-:Y:S05]  /*3c90*/  BRA `(.L_x_66) ;  /* 0x0000000000087947 */ /* 0x000fea0003800000 */
.L_x_64:
[----:B------:R-:W-:Y:S02]  /*3ca0*/  MOV R2, 0x3cc0 ;  /* 0x00003cc000027802 */ /* 0x000fe40000000f00 */
[----:B---3-5:R-:W-:Y:S05]  /*3cb0*/  CALL.REL.NOINC `($__internal_2_$__cuda_sm10x_tcgen05_guardrail_trap_unallocated_columns_being_dealloced) ;  /* 0x0000004c00347944 */ /* 0x028fea0003c00000 */
.L_x_66:
[----:B------:R-:W-:Y:S01]  /*3cc0*/  NOP ;  /* 0x0000000000007918 */ /* 0x000fe20000000000 */
[----:B------:R-:W-:Y:S05]  /*3cd0*/  EXIT ;  /* 0x000000000000794d */ /* 0x000fea0003800000 */
.L_x_48:
[----:B------:R-:W-:-:S09]  /*3ce0*/  UISETP.NE.OR UP2, UPT, UR8, 0x3, !UP2 ;  /* 0x000000030800788c */ /* 0x000fd2000d745670 */
[----:B------:R-:W-:Y:S05]  /*3cf0*/  BRA.U UP2, `(.L_x_67) ;  /* 0x0000001102047547 */ /* 0x000fea000b800000 */
[----:B------:R-:W1:Y:S01]  /*3d00*/  LDC R0, c[0x0][0xb30] ;  /* 0x0002cc00ff007b82 */ /* 0x000e620000000800 */
[----:B------:R-:W2:Y:S01]  /*3d10*/  LDCU.64 UR8, c[0x0][0x888] ;  /* 0x00011100ff0877ac */ /* 0x000ea20008000a00 */
[----:B------:R-:W-:Y:S01]  /*3d20*/  IMAD.MOV.U32 R30, RZ, RZ, 0x1 ;  /* 0x00000001ff1e7424 */ /* 0x000fe200078e00ff */
[----:B------:R-:W-:Y:S01]  /*3d30*/  CS2R R28, SRZ ;  /* 0x00000000001c7805 */ /* 0x000fe2000001ff00 */
[----:B------:R-:W-:Y:S01]  /*3d40*/  IMAD.MOV.U32 R25, RZ, RZ, 0x2000 ;  /* 0x00002000ff197424 */ /* 0x000fe200078e00ff */
[----:B------:R-:W4:Y:S03]  /*3d50*/  LDCU.64 UR4, c[0x0][0x890] ;  /* 0x00011200ff0477ac */ /* 0x000f260008000a00 */
[----:B------:R-:W3:Y:S01]  /*3d60*/  LDC R24, c[0x0][0x370] ;  /* 0x0000dc00ff187b82 */ /* 0x000ee20000000800 */
[----:B------:R-:W-:Y:S01]  /*3d70*/  UMOV UR7, 0x400 ;  /* 0x0000040000077882 */ /* 0x000fe20000000000 */
[----:B------:R-:W-:-:S02]  /*3d80*/  UPLOP3.LUT UP1, UPT, UPT, UPT, UPT, 0x40, 0x4 ;  /* 0x000000000004789c */ /* 0x000fc40003f2e870 */
[----:B------:R-:W-:-:S04]  /*3d90*/  ULEA UR7, UR37, UR7, 0x18 ;  /* 0x0000000725077291 */ /* 0x000fc8000f8ec0ff */
[----:B------:R-:W3:Y:S01]  /*3da0*/  LDC R3, c[0x0][0xb0c] ;  /* 0x0002c300ff037b82 */ /* 0x000ee20000000800 */
[----:B------:R-:W-:Y:S02]  /*3db0*/  UIADD3 UR13, UPT, UPT, UR7, 0x58, URZ ;  /* 0x00000058070d7890 */ /* 0x000fe4000fffe0ff */
[----:B--2---:R-:W-:Y:S02]  /*3dc0*/  UISETP.NE.U32.AND UP2, UPT, UR8, URZ, UPT ;  /* 0x000000ff0800728c */ /* 0x004fe4000bf45070 */
[----:B------:R-:W-:Y:S02]  /*3dd0*/  UIADD3 UR33, UPT, UPT, UR7, 0x40, URZ ;  /* 0x0000004007217890 */ /* 0x000fe4000fffe0ff */
[----:B----4-:R-:W-:Y:S01]  /*3de0*/  UISETP.NE.U32.AND UP3, UPT, UR4, URZ, UPT ;  /* 0x000000ff0400728c */ /* 0x010fe2000bf65070 */
[----:B------:R-:W2:Y:S01]  /*3df0*/  LDC R18, c[0x0][0xb20] ;  /* 0x0002c800ff127b82 */ /* 0x000ea20000000800 */
[----:B-1----:R-:W-:Y:S01]  /*3e00*/  ISETP.NE.AND P1, PT, R0, 0x1, PT ;  /* 0x000000010000780c */ /* 0x002fe20003f25270 */
[----:B------:R-:W-:-:S02]  /*3e10*/  UISETP.NE.AND.EX UP2, UPT, UR9, URZ, UPT, UP2 ;  /* 0x000000ff0900728c */ /* 0x000fc4000bf45320 */
[----:B------:R-:W-:Y:S02]  /*3e20*/  UIADD3 UR25, UPT, UPT, UR7, 0x48, URZ ;  /* 0x0000004807197890 */ /* 0x000fe4000fffe0ff */
[----:B------:R-:W-:Y:S02]  /*3e30*/  UIADD3 UR17, UPT, UPT, UR7, 0x50, URZ ;  /* 0x0000005007117890 */ /* 0x000fe4000fffe0ff */
[----:B-----5:R-:W1:Y:S01]  /*3e40*/  LDC.64 R32, c[0x0][0x348] ;  /* 0x0000d200ff207b82 */ /* 0x020e620000000a00 */
[----:B------:R-:W-:Y:S02]  /*3e50*/  UPRMT UR13, UR37, 0x654, UR13 ;  /* 0x00000654250d7896 */ /* 0x000fe4000800000d */
[----:B------:R-:W-:-:S05]  /*3e60*/  UISETP.NE.AND.EX UP3, UPT, UR5, URZ, UPT, UP3 ;  /* 0x000000ff0500728c */ /* 0x000fca000bf65330 */
[----:B------:R-:W4:Y:S08]  /*3e70*/  LDC.64 R16, c[0x0][0xb10] ;  /* 0x0002c400ff107b82 */ /* 0x000f300000000a00 */
[----:B------:R-:W1:Y:S08]  /*3e80*/  LDC.64 R6, c[0x0][0xb18] ;  /* 0x0002c600ff067b82 */ /* 0x000e700000000a00 */
[----:B------:R-:W1:Y:S08]  /*3e90*/  LDC.64 R4, c[0x0][0xb28] ;  /* 0x0002ca00ff047b82 */ /* 0x000e700000000a00 */
[----:B--23--:R-:W1:Y:S02]  /*3ea0*/  LDC R19, c[0x0][0x374] ;  /* 0x0000dd00ff137b82 */ /* 0x00ce640000000800 */
.L_x_78:
[C---:B------:R-:W-:Y:S02]  /*3eb0*/  LEA R0, R29.reuse, UR7, 0x3 ;  /* 0x000000071d007c11 */ /* 0x040fe4000f8e18ff */
[----:B------:R-:W-:Y:S02]  /*3ec0*/  SHF.L.U32 R2, R28, 0x1f, RZ ;  /* 0x0000001f1c027819 */ /* 0x000fe400000006ff */
[----:B------:R-:W-:Y:S02]  /*3ed0*/  LEA R20, R29, UR7, 0x4 ;  /* 0x000000071d147c11 */ /* 0x000fe4000f8e20ff */
[----:B--2---:R-:W2:Y:S02]  /*3ee0*/  SYNCS.PHASECHK.TRANS64.TRYWAIT P0, [R0+URZ+0x90], R2 ;  /* 0x00009002000075a7 */ /* 0x004ea400080011ff */
[----:B--2---:R-:W-:Y:S05]  /*3ef0*/  @!P0 BRA `(.L_x_68) ;  /* 0x00000044003c8947 */ /* 0x004fea0003800000 */
.L_x_158:
[----:B------:R-:W-:Y:S01]  /*3f00*/  ISETP.GE.AND P0, PT, R26, 0x1, PT ;  /* 0x000000011a00780c */ /* 0x000fe20003f06270 */
[----:B------:R-:W3:Y:S01]  /*3f10*/  LDS.128 R20, [R20+0x120] ;  /* 0x0001200014147984 */ /* 0x000ee20000000c00 */
[----:B--2---:R-:W-:Y:S01]  /*3f20*/  VIADD R0, R0, 0xa0 ;  /* 0x000000a000007836 */ /* 0x004fe20000000000 */
[----:B------:R-:W-:Y:S01]  /*3f30*/  @!PT LDS RZ, [RZ] ;  /* 0x00000000fffff984 */ /* 0x000fe20000000800 */
[----:B------:R-:W-:Y:S01]  /*3f40*/  @!PT LDS RZ, [RZ] ;  /* 0x00000000fffff984 */ /* 0x000fe20000000800 */
[----:B------:R-:W-:Y:S01]  /*3f50*/  @!PT LDS RZ, [RZ] ;  /* 0x00000000fffff984 */ /* 0x000fe20000000800 */
[----:B------:R-:W-:Y:S01]  /*3f60*/  @!PT LDS RZ, [RZ] ;  /* 0x00000000fffff984 */ /* 0x000fe20000000800 */
[----:B------:R2:W-:Y:S06]  /*3f70*/  MEMBAR.ALL.CTA ;  /* 0x0000000000007992 */ /* 0x0005ec0000008000 */
[----:B--2---:R-:W2:Y:S01]  /*3f80*/  FENCE.VIEW.ASYNC.S ;  /* 0x00000000000073c6 */ /* 0x004ea20000000000 */
[----:B------:R-:W-:Y:S04]  /*3f90*/  PRMT R0, RZ, 0x654, R0 ;  /* 0x00000654ff007816 */ /* 0x000fe80000000000 */
[----:B--2---:R2:W-:Y:S01]  /*3fa0*/  SYNCS.ARRIVE.TRANS64.RED.A1T0 RZ, [R0+URZ], RZ ;  /* 0x000000ff00ff79a7 */ /* 0x0045e200081004ff */
[----:B---3--:R-:W-:Y:S11]  /*3fb0*/  LOP3.LUT P3, RZ, R22, 0x1, RZ, 0xc0, !PT ;  /* 0x0000000116ff7812 */ /* 0x008ff6000786c0ff */
[----:B------:R-:W-:Y:S02]  /*3fc0*/  @!UPT UIADD3 URZ, UPT, UPT, URZ, URZ, URZ ;  /* 0x000000fffffff290 */ /* 0x000fe4000fffe0ff */
[----:B------:R-:W-:Y:S02]  /*3fd0*/  @P3 MOV R11, R20 ;  /* 0x00000014000b3202 */ /* 0x000fe40000000f00 */
[----:B------:R-:W-:Y:S01]  /*3fe0*/  @P3 LOP3.LUT R10, R21, 0xffff, RZ, 0xc0, !PT ;  /* 0x0000ffff150a3812 */ /* 0x000fe200078ec0ff */
[----:B--2---:R-:W-:Y:S06]  /*3ff0*/  @!P0 BRA `(.L_x_69) ;  /* 0x0000000000a48947 */ /* 0x004fec0003800000 */
[-C--:B-1----:R-:W-:Y:S01]  /*4000*/  IMAD.HI.U32 R0, R19, R7.reuse, RZ ;  /* 0x0000000713007227 */ /* 0x082fe200078e00ff */
[----:B------:R-:W-:Y:S02]  /*4010*/  ISETP.NE.AND P0, PT, R6, 0x1, PT ;  /* 0x000000010600780c */ /* 0x000fe40003f05270 */
[----:B------:R-:W-:Y:S01]  /*4020*/  ISETP.NE.AND P2, PT, R26, 0x1, PT ;  /* 0x000000011a00780c */ /* 0x000fe20003f45270 */
[----:B----4-:R-:W-:Y:S01]  /*4030*/  IMAD.HI.U32 R9, R24, R16, RZ ;  /* 0x0000001018097227 */ /* 0x010fe200078e00ff */
[----:B------:R-:W-:Y:S02]  /*4040*/  SHF.R.U32.HI R0, RZ, R18, R0 ;  /* 0x00000012ff007219 */ /* 0x000fe40000011600 */
[----:B------:R-:W-:Y:S01]  /*4050*/  ISETP.NE.AND P4, PT, R3, 0x1, PT ;  /* 0x000000010300780c */ /* 0x000fe20003f85270 */
[----:B------:R-:W-:Y:S01]  /*4060*/  IMAD.HI.U32 R13, R10, R7, RZ ;  /* 0x000000070a0d7227 */ /* 0x000fe200078e00ff */
[----:B------:R-:W-:Y:S02]  /*4070*/  SHF.R.U32.HI R9, RZ, R17, R9 ;  /* 0x00000011ff097219 */ /* 0x000fe40000011609 */
[----:B------:R-:W-:Y:S01]  /*4080*/  SEL R0, R19, R0, !P0 ;  /* 0x0000000013007207 */ /* 0x000fe20004000000 */
[----:B------:R-:W-:Y:S01]  /*4090*/  IMAD.HI.U32 R12, R11, R16, RZ ;  /* 0x000000100b0c7227 */ /* 0x000fe200078e00ff */
[----:B------:R-:W-:Y:S03]  /*40a0*/  SEL R9, R24, R9, !P4 ;  /* 0x0000000918097207 */ /* 0x000fe60006000000 */
[-C--:B------:R-:W-:Y:S01]  /*40b0*/  IMAD.HI.U32 R8, R0, R4.reuse, RZ ;  /* 0x0000000400087227 */ /* 0x080fe200078e00ff */
[----:B------:R-:W-:Y:S03]  /*40c0*/  SHF.R.U32.HI R12, RZ, R17, R12 ;  /* 0x00000011ff0c7219 */ /* 0x000fe6000001160c */
[----:B------:R-:W-:Y:S01]  /*40d0*/  IMAD.HI.U32 R2, R9, R4, RZ ;  /* 0x0000000409027227 */ /* 0x000fe200078e00ff */
[-C--:B------:R-:W-:Y:S02]  /*40e0*/  @P2 SHF.R.U32.HI R0, RZ, R5.reuse, R8 ;  /* 0x00000005ff002219 */ /* 0x080fe40000011608 */
[----:B------:R-:W-:Y:S02]  /*40f0*/  SHF.R.U32.HI R8, RZ, R18, R13 ;  /* 0x00000012ff087219 */ /* 0x000fe4000001160d */
[----:B------:R-:W-:Y:S01]  /*4100*/  @P2 SHF.R.U32.HI R9, RZ, R5, R2 ;  /* 0x00000005ff092219 */ /* 0x000fe20000011602 */
[----:B------:R-:W-:Y:S01]  /*4110*/  IMAD R0, R26, R0, RZ ;  /* 0x000000001a007224 */ /* 0x000fe200078e02ff */
[----:B------:R-:W-:Y:S02]  /*4120*/  SEL R8, R10, R8, !P0 ;  /* 0x000000080a087207 */ /* 0x000fe40004000000 */
[----:B------:R-:W-:Y:S01]  /*4130*/  SEL R2, R11, R12, !P4 ;  /* 0x0000000c0b027207 */ /* 0x000fe20006000000 */
[----:B------:R-:W-:Y:S01]  /*4140*/  IMAD R12, R26, R9, RZ ;  /* 0x000000091a0c7224 */ /* 0x000fe200078e02ff */
[C---:B------:R-:W-:Y:S01]  /*4150*/  ISETP.GE.AND P0, PT, R8.reuse, R0, PT ;  /* 0x000000000800720c */ /* 0x040fe20003f06270 */
[----:B------:R-:W-:Y:S03]  /*4160*/  IMAD.HI.U32 R0, R8, R4, RZ ;  /* 0x0000000408007227 */ /* 0x000fe600078e00ff */
[----:B------:R-:W-:Y:S02]  /*4170*/  ISETP.GE.OR P0, PT, R2, R12, P0 ;  /* 0x0000000c0200720c */ /* 0x000fe40000706670 */
[-C--:B------:R-:W-:Y:S04]  /*4180*/  SHF.R.U32.HI R0, RZ, R5.reuse, R0 ;  /* 0x00000005ff007219 */ /* 0x080fe80000011600 */
[----:B------:R-:W-:Y:S05]  /*4190*/  SEL R13, R8, R0, !P2 ;  /* 0x00000000080d7207 */ /* 0x000fea0005000000 */
[----:B------:R-:W-:Y:S02]  /*41a0*/  IMAD.MOV R12, RZ, RZ, -R13 ;  /* 0x000000ffff0c7224 */ /* 0x000fe400078e0a0d */
[----:B------:R-:W-:Y:S04]  /*41b0*/  @!P0 IMAD.HI.U32 R0, R2, R4, RZ ;  /* 0x0000000402008227 */ /* 0x000fe800078e00ff */
[----:B------:R-:W-:Y:S01]  /*41c0*/  IMAD R12, R26, R12, R8 ;  /* 0x0000000c1a0c7224 */ /* 0x000fe200078e0208 */
[----:B------:R-:W-:Y:S04]  /*41d0*/  @!P0 SHF.R.U32.HI R0, RZ, R5, R0 ;  /* 0x00000005ff008219 */ /* 0x000fe80000011600 */
[----:B------:R-:W-:Y:S04]  /*41e0*/  @!P0 SEL R0, R2, R0, !P2 ;  /* 0x0000000002008207 */ /* 0x000fe80005000000 */
[----:B------:R-:W-:Y:S01]  /*41f0*/  @!P0 IADD3 R13, PT, PT, R13, -R0, RZ ;  /* 0x800000000d0d8210 */ /* 0x000fe20007ffe0ff */
[----:B------:R-:W-:Y:S01]  /*4200*/  @!P0 IMAD R0, R9, R12, R0 ;  /* 0x0000000c09008224 */ /* 0x000fe200078e0200 */
[----:B------:R-:W-:Y:S01]  /*4210*/  IADD3 R9, PT, PT, -R8, RZ, RZ ;  /* 0x000000ff08097210 */ /* 0x000fe20007ffe1ff */
[--C-:B------:R-:W-:Y:S02]  /*4220*/  IMAD.MOV R12, RZ, RZ, -R2.reuse ;  /* 0x000000ffff0c7224 */ /* 0x100fe400078e0a02 */
[----:B------:R-:W-:Y:S02]  /*4230*/  @!P0 IMAD R8, R13, R26, R2 ;  /* 0x0000001a0d088224 */ /* 0x000fe400078e0202 */
[----:B------:R-:W-:Y:S02]  /*4240*/  @!P0 IMAD.MOV.U32 R2, RZ, RZ, R0 ;  /* 0x000000ffff028224 */ /* 0x000fe400078e0000 */
[----:B------:R-:W-:Y:S02]  /*4250*/  IMAD R11, R3, R12, R11 ;  /* 0x0000000c030b7224 */ /* 0x000fe400078e020b */
[----:B------:R-:W-:Y:S02]  /*4260*/  IMAD R10, R6, R9, R10 ;  /* 0x00000009060a7224 */ /* 0x000fe400078e020a */
[----:B------:R-:W-:Y:S02]  /*4270*/  IMAD R11, R2, R3, R11 ;  /* 0x00000003020b7224 */ /* 0x000fe400078e020b */
[----:B------:R-:W-:Y:S02]  /*4280*/  IMAD R10, R8, R6, R10 ;  /* 0x00000006080a7224 */ /* 0x000fe400078e020a */
.L_x_69:
[----:B------:R-:W-:Y:S05]  /*4290*/  BRA.U UP1, `(.L_x_70) ;  /* 0x0000000101107547 */ /* 0x000fea000b800000 */
[----:B------:R-:W-:Y:S04]  /*42a0*/  MOV R2, UR6 ;  /* 0x0000000600027c02 */ /* 0x000fe80008000f00 */
[----:B------:R-:W-:Y:S04]  /*42b0*/  SHF.L.U32 R2, R2, 0x1f, RZ ;  /* 0x0000001f02027819 */ /* 0x000fe800000006ff */
[----:B------:R-:W2:Y:S02]  /*42c0*/  SYNCS.PHASECHK.TRANS64.TRYWAIT P0, [UR7+0x88], R2 ;  /* 0x00008802ff0075a7 */ /* 0x000ea40008001107 */
[----:B--2---:R-:W-:Y:S05]  /*42d0*/  @!P0 BRA `(.L_x_71) ;  /* 0x0000004000588947 */ /* 0x004fea0003800000 */
.L_x_70:
[----:B------:R-:W-:Y:S02]  /*42e0*/  R2UR UR35, R15 ;  /* 0x000000000f2372ca */ /* 0x000fe400000e0000 */
[----:B------:R-:W-:Y:S02]  /*42f0*/  R2UR UR34, R14 ;  /* 0x000000000e2272ca */ /* 0x000fe400000e0000 */
[----:B------:R-:W-:Y:S02]  /*4300*/  ISETP.NE.U32.AND P2, PT, RZ, UR4, PT ;  /* 0x00000004ff007c0c */ /* 0x000fe4000bf45070 */
[----:B------:R-:W-:Y:S02]  /*4310*/  SHF.L.U32 R14, R30, 0x1f, RZ ;  /* 0x0000001f1e0e7819 */ /* 0x000fe400000006ff */
[----:B------:R-:W-:Y:S05]  /*4320*/  ISETP.NE.AND.EX P2, PT, RZ, UR5, PT, P2 ;  /* 0x00000005ff007c0c */ /* 0x000fea000bf45320 */
[----:B------:R-:W-:Y:S02]  /*4330*/  USHF.L.U32 UR35, UR35, 0x6, URZ ;  /* 0x0000000623237899 */ /* 0x000fe400080006ff */
[----:B------:R-:W-:Y:S01]  /*4340*/  USHF.L.U32 UR34, UR34, 0x7, URZ ;  /* 0x0000000722227899 */ /* 0x000fe200080006ff */
[----:B------:R-:W-:Y:S11]  /*4350*/  BRA.U !UP3, `(.L_x_72) ;  /* 0x000000010b347547 */ /* 0x000ff6000b800000 */
[----:B------:R-:W-:Y:S01]  /*4360*/  UPLOP3.LUT UP0, UPT, UPT, UPT, UP2, 0x80, 0x8 ;  /* 0x000000000008789c */ /* 0x000fe20003f0f020 */
[----:B--2---:R-:W-:Y:S02]  /*4370*/  HFMA2 R0, -RZ, RZ, 0, 5.9604644775390625e-08 ;  /* 0x00000001ff007431 */ /* 0x004fe400000001ff */
[----:B------:R-:W-:Y:S03]  /*4380*/  IMAD.MOV.U32 R64, RZ, RZ, 0x1 ;  /* 0x00000001ff407424 */ /* 0x000fe600078e00ff */
[----:B------:R-:W-:Y:S05]  /*4390*/  PLOP3.LUT P0, PT, PT, PT, UP0, 0x80, 0x8 ;  /* 0x000000000008781c */ /* 0x000fea0003f0f008 */
[----:B------:R-:W2:Y:S01]  /*43a0*/  @UP0 LDCU.64 UR10, c[0x0][0x888] ;  /* 0x00011100ff0a07ac */ /* 0x000ea20008000a00 */
[----:B------:R-:W-:Y:S07]  /*43b0*/  @UP0 UIMAD UR8, UR36, UR4, URZ ;  /* 0x00000004240802a4 */ /* 0x000fee000f8e02ff */
[----:B------:R-:W-:Y:S01]  /*43c0*/  @!P0 PRMT R64, R0, 0x7610, R64 ;  /* 0x0000761000408816 */ /* 0x000fe20000000040 */
[----:B--2---:R-:W-:Y:S03]  /*43d0*/  @UP0 UIMAD.WIDE UR10, UR8, 0x4, UR10 ;  /* 0x00000004080a08a5 */ /* 0x004fe6000f8e020a */
[----:B------:R-:W2:Y:S03]  /*43e0*/  @!UP0 LDCU UR8, c[0x0][0x880] ;  /* 0x00011000ff0887ac */ /* 0x000ea60008000800 */
[----:B------:R-:W-:Y:S01]  /*43f0*/  IMAD.U32 R8, RZ, RZ, UR10 ;  /* 0x0000000aff087e24 */ /* 0x000fe2000f8e00ff */
[----:B------:R-:W-:Y:S05]  /*4400*/  MOV R9, UR11 ;  /* 0x0000000b00097c02 */ /* 0x000fea0008000f00 */
[----:B------:R3:W5:Y:S02]  /*4410*/  @P0 LDG.E R35, desc[UR46][R8.64] ;  /* 0x0000002e08230981 */ /* 0x000764000c1e1900 */
[----:B--23--:R-:W-:Y:S07]  /*4420*/  @!P0 IMAD.U32 R35, RZ, RZ, UR8 ;  /* 0x00000008ff238e24 */ /* 0x00cfee000f8e00ff */
.L_x_72:
[----:B-----5:R-:W-:Y:S01]  /*4430*/  @!P2 FSETP.EQ.AND P0, PT, R35, RZ, PT ;  /* 0x000000ff2300a20b */ /* 0x020fe20003f02000 */
[----:B------:R-:W-:Y:S01]  /*4440*/  @!UPT UIADD3 URZ, UPT, UPT, URZ, URZ, URZ ;  /* 0x000000fffffff290 */ /* 0x000fe2000fffe0ff */
[----:B------:R-:W-:Y:S11]  /*4450*/  @!P2 BRA `(.L_x_73) ;  /* 0x000000000014a947 */ /* 0x000ff60003800000 */
[----:B------:R-:W-:Y:S02]  /*4460*/  LOP3.LUT P2, RZ, R64, 0xff, RZ, 0xc0, !PT ;  /* 0x000000ff40ff7812 */ /* 0x000fe4000784c0ff */
[----:B------:R-:W-:Y:S04]  /*4470*/  PLOP3.LUT P0, PT, PT, PT, UP0, 0x80, 0x8 ;  /* 0x000000000008781c */ /* 0x000fe80003f0f008 */
[----:B------:R-:W-:Y:S07]  /*4480*/  PLOP3.LUT P0, PT, P0, PT, PT, 0x8, 0x80 ;  /* 0x000000000080781c */ /* 0x000fee000070e170 */
[----:B------:R-:W-:Y:S11]  /*4490*/  @P2 FSETP.EQ.AND P0, PT, R35, RZ, PT ;  /* 0x000000ff2300220b */ /* 0x000ff60003f02000 */
[----:B------:R-:W-:Y:S02]  /*44a0*/  @!UPT UIADD3 URZ, UPT, UPT, URZ, URZ, URZ ;  /* 0x000000fffffff290 */ /* 0x000fe4000fffe0ff */
.L_x_73:
[----:B------:R-:W3:Y:S01]  /*44b0*/  SYNCS.PHASECHK.TRANS64.TRYWAIT P2, [UR7+0x60], R14 ;  /* 0x0000600eff0075a7 */ /* 0x000ee20008041107 */
[----:B------:R-:W-:Y:S04]  /*44c0*/  ELECT P4, URZ, PT ;  /* 0x0000000000ff782f */ /* 0x000fe80003880000 */
[----:B------:R-:W-:Y:S11]  /*44d0*/  PLOP3.LUT P4, PT, P0, P4, PT, 0xf2, 0x2f ;  /* 0x00000000002f781c */ /* 0x000ff60000789e72 */
[----:B------:R-:W-:Y:S02]  /*44e0*/  @!UPT UIADD3 URZ, UPT, UPT, URZ, URZ, URZ ;  /* 0x000000fffffff290 */ /* 0x000fe4000fffe0ff */
[----:B-1----:R-:W-:Y:S05]  /*44f0*/  @!P4 IADD3 R8, P0, PT, R32, 0x580, RZ ;  /* 0x000005802008c810 */ /* 0x002fea0007f1e0ff */
[----:B--2---:R-:W-:Y:S01]  /*4500*/  @!P4 IMAD.X R2, RZ, RZ, R33, P0 ;  /* 0x000000ffff02c224 */ /* 0x004fe200000e0621 */
[----:B---3--:R-:W-:Y:S07]  /*4510*/  @!P2 BRA `(.L_x_74) ;  /* 0x0000003c00e0a947 */ /* 0x008fee0003800000 */
.L_x_161:
[----:B------:R-:W-:Y:S01]  /*4520*/  @!P4 R2UR UR8, R2 ;  /* 0x000000000208c2ca */ /* 0x000fe200000e0000 */
[----:B------:R-:W-:Y:S01]  /*4530*/  VOTEU.ALL UP1, P4 ;  /* 0x0000000000ff7886 */ /* 0x000fe20002020000 */
[----:B------:R-:W-:Y:S01]  /*4540*/  @!P4 R2UR UR9, R8 ;  /* 0x000000000809c2ca */ /* 0x000fe200000e0000 */
[----:B-1----:R-:W-:Y:S01]  /*4550*/  @!P4 IMAD.MOV.U32 R0, RZ, RZ, 0x2000 ;  /* 0x00002000ff00c424 */ /* 0x002fe200078e00ff */
[----:B------:R-:W-:Y:S01]  /*4560*/  UMOV UR10, 0x0 ;  /* 0x00000000000a7882 */ /* 0x000fe20000000000 */
[----:B------:R-:W-:Y:S01]  /*4570*/  UMOV UR11, 0x10000000 ;  /* 0x10000000000b7882 */ /* 0x000fe20000000000 */
[----:B------:R-:W-:Y:S01]  /*4580*/  @!UP1 UIADD3 UR32, UPT, UPT, UR7, 0x400, URZ ;  /* 0x0000040007209890 */ /* 0x000fe2000fffe0ff */
[----:B------:R-:W-:Y:S06]  /*4590*/  VOTEU.ALL UP1, P4 ;  /* 0x0000000000ff7886 */ /* 0x000fec0002020000 */
[----:B------:R-:W-:Y:S01]  /*45a0*/  IMAD.U32 R9, RZ, RZ, UR8 ;  /* 0x00000008ff097e24 */ /* 0x000fe2000f8e00ff */
[----:B------:R-:W-:Y:S01]  /*45b0*/  UPRMT UR8, UR37, 0x654, UR33 ;  /* 0x0000065425087896 */ /* 0x000fe20008000021 */
[----:B------:R-:W-:Y:S03]  /*45c0*/  IMAD.U32 R8, RZ, RZ, UR9 ;  /* 0x00000009ff087e24 */ /* 0x000fe6000f8e00ff */
[----:B------:R-:W-:Y:S02]  /*45d0*/  @!P4 R2UR UR15, R9 ;  /* 0x00000000090fc2ca */ /* 0x000fe400000e0000 */
[----:B------:R-:W-:Y:S02]  /*45e0*/  @!P4 R2UR UR14, R8 ;  /* 0x00000000080ec2ca */ /* 0x000fe400000e0000 */
[----:B------:R-:W-:Y:S05]  /*45f0*/  @!P4 IADD3 R8, P0, PT, R32, 0x580, RZ ;  /* 0x000005802008c810 */ /* 0x000fea0007f1e0ff */
[----:B------:R-:W-:Y:S06]  /*4600*/  @!P4 IMAD.X R2, RZ, RZ, R33, P0 ;  /* 0x000000ffff02c224 */ /* 0x000fec00000e0621 */
[----:B------:R1:W-:Y:S01]  /*4610*/  @!UP1 UTMALDG.3D [UR32], [UR14], desc[UR10] ;  /* 0x00000a200e0095b4 */ /* 0x0003e20008011000 */
[----:B------:R1:W-:Y:S01]  /*4620*/  @!P4 SYNCS.ARRIVE.TRANS64.RED.A0TR RZ, [UR7+0x40], R0 ;  /* 0x00004000ffffc9a7 */ /* 0x0003e20008300407 */
[----:B------:R-:W-:Y:S01]  /*4630*/  SYNCS.ARRIVE.TRANS64.RED.A1T0 RZ, [UR8], RZ ;  /* 0x000000ffffff79a7 */ /* 0x000fe20008100408 */
[----:B------:R-:W2:Y:S02]  /*4640*/  SYNCS.PHASECHK.TRANS64.TRYWAIT P2, [UR7+0x68], R14 ;  /* 0x0000680eff0075a7 */ /* 0x000ea40008041107 */
[----:B-12---:R-:W-:Y:S05]  /*4650*/  @!P2 BRA `(.L_x_75) ;  /* 0x0000003c00a8a947 */ /* 0x006fea0003800000 */
.L_x_163:
[----:B------:R-:W-:Y:S01]  /*4660*/  @!P4 R2UR UR8, R2 ;  /* 0x000000000208c2ca */ /* 0x000fe200000e0000 */
[----:B------:R-:W-:Y:S01]  /*4670*/  VOTEU.ALL UP1, P4 ;  /* 0x0000000000ff7886 */ /* 0x000fe20002020000 */
[----:B------:R-:W-:Y:S01]  /*4680*/  @!P4 R2UR UR9, R8 ;  /* 0x000000000809c2ca */ /* 0x000fe200000e0000 */
[----:B-1----:R-:W-:Y:S01]  /*4690*/  @!P4 IMAD.MOV.U32 R0, RZ, RZ, 0x2000 ;  /* 0x00002000ff00c424 */ /* 0x002fe200078e00ff */
[----:B------:R-:W-:Y:S01]  /*46a0*/  UMOV UR10, 0x0 ;  /* 0x00000000000a7882 */ /* 0x000fe20000000000 */
[----:B------:R-:W-:Y:S01]  /*46b0*/  UMOV UR11, 0x10000000 ;  /* 0x10000000000b7882 */ /* 0x000fe20000000000 */
[----:B------:R-:W-:Y:S02]  /*46c0*/  @!UP1 UIADD3 UR26, UPT, UPT, UR34, 0x20, URZ ;  /* 0x00000020221a9890 */ /* 0x000fe4000fffe0ff */
[----:B------:R-:W-:Y:S01]  /*46d0*/  @!UP1 UIADD3 UR24, UPT, UPT, UR7, 0x2400, URZ ;  /* 0x0000240007189890 */ /* 0x000fe2000fffe0ff */
[----:B------:R-:W-:Y:S01]  /*46e0*/  VOTEU.ALL UP1, P4 ;  /* 0x0000000000ff7886 */ /* 0x000fe20002020000 */
[----:B------:R-:W-:Y:S01]  /*46f0*/  UMOV UR27, UR35 ;  /* 0x00000023001b7c82 */ /* 0x000fe20008000000 */
[----:B------:R-:W-:Y:S02]  /*4700*/  UMOV UR28, UR36 ;  /* 0x00000024001c7c82 */ /* 0x000fe40008000000 */
        /* <DEDUP_REMOVED lines=12> */
.L_x_165:
[----:B------:R-:W2:Y:S01]  /*47d0*/  LDC.64 R12, c[0x0][0xb18] ;  /* 0x0002c600ff0c7b82 */ /* 0x000ea20000000a00 */
[----:B------:R-:W-:Y:S01]  /*47e0*/  @!P4 R2UR UR8, R2 ;  /* 0x000000000208c2ca */ /* 0x000fe200000e0000 */
[----:B------:R-:W-:Y:S01]  /*47f0*/  VOTEU.ALL UP1, P4 ;  /* 0x0000000000ff7886 */ /* 0x000fe20002020000 */
[----:B------:R-:W-:Y:S01]  /*4800*/  @!P4 R2UR UR9, R8 ;  /* 0x000000000809c2ca */ /* 0x000fe200000e0000 */
[----:B-1----:R-:W-:Y:S01]  /*4810*/  @!P4 IMAD.MOV.U32 R0, RZ, RZ, 0x2000 ;  /* 0x00002000ff00c424 */ /* 0x002fe200078e00ff */
[----:B------:R-:W-:Y:S03]  /*4820*/  UMOV UR10, 0x0 ;  /* 0x00000000000a7882 */ /* 0x000fe60000000000 */
[----:B------:R-:W1:Y:S01]  /*4830*/  @!P1 LDC R2, c[0x0][0xb0c] ;  /* 0x0002c300ff029b82 */ /* 0x000e620000000800 */
[----:B------:R-:W-:Y:S01]  /*4840*/  @!UP1 UIADD3 UR18, UPT, UPT, UR34, 0x40, URZ ;  /* 0x0000004022129890 */ /* 0x000fe2000fffe0ff */
[----:B------:R-:W-:Y:S01]  /*4850*/  @P3 SHF.R.U32.HI R27, RZ, 0x10, R21 ;  /* 0x00000010ff1b3819 */ /* 0x000fe20000011615 */
[----:B------:R-:W-:Y:S01]  /*4860*/  @!UP1 UIADD3 UR16, UPT, UPT, UR7, 0x4400, URZ ;  /* 0x0000440007109890 */ /* 0x000fe2000fffe0ff */
[----:B------:R-:W-:Y:S01]  /*4870*/  VIADD R29, R29, 0x1 ;  /* 0x000000011d1d7836 */ /* 0x000fe20000000000 */
[----:B------:R-:W-:Y:S01]  /*4880*/  VOTEU.ALL UP1, P4 ;  /* 0x0000000000ff7886 */ /* 0x000fe20002020000 */
[----:B------:R-:W-:Y:S01]  /*4890*/  UMOV UR11, 0x10000000 ;  /* 0x10000000000b7882 */ /* 0x000fe20000000000 */
[----:B------:R-:W-:Y:S01]  /*48a0*/  UMOV UR19, UR35 ;  /* 0x0000002300137c82 */ /* 0x000fe20008000000 */
[----:B------:R-:W-:Y:S01]  /*48b0*/  IMAD.U32 R9, RZ, RZ, UR8 ;  /* 0x00000008ff097e24 */ /* 0x000fe2000f8e00ff */
[----:B------:R-:W-:Y:S01]  /*48c0*/  UMOV UR20, UR36 ;  /* 0x0000002400147c82 */ /* 0x000fe20008000000 */
[----:B------:R-:W-:Y:S01]  /*48d0*/  IMAD.U32 R8, RZ, RZ, UR9 ;  /* 0x00000009ff087e24 */ /* 0x000fe2000f8e00ff */
[----:B------:R-:W-:Y:S02]  /*48e0*/  UPRMT UR8, UR37, 0x654, UR17 ;  /* 0x0000065425087896 */ /* 0x000fe40008000011 */
[----:B------:R-:W-:Y:S02]  /*48f0*/  @!P4 R2UR UR15, R9 ;  /* 0x00000000090fc2ca */ /* 0x000fe400000e0000 */
[----:B------:R-:W-:Y:S02]  /*4900*/  @!P4 R2UR UR14, R8 ;  /* 0x00000000080ec2ca */ /* 0x000fe400000e0000 */
[----:B------:R-:W3:Y:S11]  /*4910*/  LDC.64 R8, c[0x0][0xb10] ;  /* 0x0002c400ff087b82 */ /* 0x000ef60000000a00 */
[----:B------:R1:W-:Y:S01]  /*4920*/  @!UP1 UTMALDG.3D [UR16], [UR14], desc[UR10] ;  /* 0x00000a100e0095b4 */ /* 0x0003e20008011000 */
[----:B------:R5:W-:Y:S01]  /*4930*/  @!P4 SYNCS.ARRIVE.TRANS64.RED.A0TR RZ, [UR7+0x50], R0 ;  /* 0x00005000ffffc9a7 */ /* 0x000be20008300407 */
[C---:B---3--:R-:W-:Y:S01]  /*4940*/  @!P1 IMAD.HI.U32 R8, R11.reuse, R8, RZ ;  /* 0x000000080b089227 */ /* 0x048fe200078e00ff */
[----:B--2---:R-:W-:Y:S02]  /*4950*/  @!P1 ISETP.NE.AND P0, PT, R12, 0x1, PT ;  /* 0x000000010c00980c */ /* 0x004fe40003f05270 */
[----:B-1----:R-:W-:Y:S01]  /*4960*/  @!P1 ISETP.NE.AND P2, PT, R2, 0x1, PT ;  /* 0x000000010200980c */ /* 0x002fe20003f45270 */
[----:B------:R-:W-:Y:S01]  /*4970*/  SYNCS.ARRIVE.TRANS64.RED.A1T0 RZ, [UR8], RZ ;  /* 0x000000ffffff79a7 */ /* 0x000fe20008100408 */
[C---:B------:R-:W-:Y:S01]  /*4980*/  @!P1 IMAD.HI.U32 R13, R10.reuse, R13, RZ ;  /* 0x0000000d0a0d9227 */ /* 0x040fe200078e00ff */
[----:B------:R-:W-:Y:S04]  /*4990*/  @!P1 SHF.R.U32.HI R8, RZ, R9, R8 ;  /* 0x00000009ff089219 */ /* 0x000fe80000011608 */
[----:B------:R-:W-:Y:S01]  /*49a0*/  @!P1 SEL R8, R11, R8, !P2 ;  /* 0x000000080b089207 */ /* 0x000fe20005000000 */
[----:B------:R-:W1:Y:S01]  /*49b0*/  SYNCS.PHASECHK.TRANS64.TRYWAIT P5, [UR7+0x78], R14 ;  /* 0x0000780eff0075a7 */ /* 0x000e6200080a1107 */
[----:B-----5:R-:W2:Y:S02]  /*49c0*/  @!P1 LDC R0, c[0x0][0xb20] ;  /* 0x0002c800ff009b82 */ /* 0x020ea40000000800 */
[----:B--2---:R-:W-:Y:S04]  /*49d0*/  @!P1 SHF.R.U32.HI R0, RZ, R0, R13 ;  /* 0x00000000ff009219 */ /* 0x004fe8000001160d */
[----:B------:R-:W-:Y:S05]  /*49e0*/  @!P1 SEL R9, R10, R0, !P0 ;  /* 0x000000000a099207 */ /* 0x000fea0004000000 */
[----:B------:R-:W-:Y:S02]  /*49f0*/  @!P1 IMAD.IADD R0, R9, 0x1, -R8 ;  /* 0x0000000109009824 */ /* 0x000fe400078e0a08 */
[----:B------:R-:W-:Y:S02]  /*4a00*/  @!P1 IMAD.IADD R8, R8, 0x1, -R9 ;  /* 0x0000000108089824 */ /* 0x000fe400078e0a09 */
[----:B------:R-:W-:Y:S02]  /*4a10*/  @!P1 IMAD R11, R0, R2, R11 ;  /* 0x00000002000b9224 */ /* 0x000fe400078e020b */
[----:B------:R-:W-:Y:S01]  /*4a20*/  @!P1 IMAD R10, R8, R12, R10 ;  /* 0x0000000c080a9224 */ /* 0x000fe200078e020a */
[----:B-1----:R-:W-:Y:S06]  /*4a30*/  @!P5 BRA `(.L_x_77) ;  /* 0x0000003800e0d947 */ /* 0x002fec0003800000 */
.L_x_167:
[----:B------:R-:W-:Y:S01]  /*4a40*/  @!P4 IADD3 R2, P0, PT, R32, 0x580, RZ ;  /* 0x000005802002c810 */ /* 0x000fe20007f1e0ff */
[----:B------:R-:W-:Y:S01]  /*4a50*/  VOTEU.ALL UP1, P4 ;  /* 0x0000000000ff7886 */ /* 0x000fe20002020000 */
[----:B------:R-:W-:Y:S01]  /*4a60*/  UMOV UR18, 0x0 ;  /* 0x0000000000127882 */ /* 0x000fe20000000000 */
[----:B------:R-:W-:Y:S01]  /*4a70*/  UMOV UR19, 0x10000000 ;  /* 0x1000000000137882 */ /* 0x000fe20000000000 */
[----:B------:R-:W-:Y:S01]  /*4a80*/  @!P4 R2UR UR9, R2 ;  /* 0x000000000209c2ca */ /* 0x000fe200000e0000 */
[----:B-1----:R-:W-:Y:S01]  /*4a90*/  @!P4 IMAD.X R0, RZ, RZ, R33, P0 ;  /* 0x000000ffff00c224 */ /* 0x002fe200000e0621 */
[----:B------:R-:W-:Y:S01]  /*4aa0*/  @!UP1 UIADD3 UR10, UPT, UPT, UR34, 0x60, URZ ;  /* 0x00000060220a9890 */ /* 0x000fe2000fffe0ff */
[----:B------:R-:W-:Y:S01]  /*4ab0*/  ISETP.NE.AND P0, PT, R29, 0x2, PT ;  /* 0x000000021d00780c */ /* 0x000fe20003f05270 */
[----:B------:R-:W-:Y:S01]  /*4ac0*/  UMOV UR11, UR35 ;  /* 0x00000023000b7c82 */ /* 0x000fe20008000000 */
[----:B------:R-:W-:Y:S01]  /*4ad0*/  UMOV UR12, UR36 ;  /* 0x00000024000c7c82 */ /* 0x000fe20008000000 */
[----:B------:R-:W-:Y:S01]  /*4ae0*/  @!P4 R2UR UR8, R0 ;  /* 0x000000000008c2ca */ /* 0x000fe200000e0000 */
[----:B------:R-:W-:Y:S01]  /*4af0*/  IMAD.IADD R14, R10, 0x1, R62 ;  /* 0x000000010a0e7824 */ /* 0x000fe200078e023e */
[----:B------:R-:W-:Y:S01]  /*4b00*/  @P3 R2UR UR36, R27 ;  /* 0x000000001b2432ca */ /* 0x000fe200000e0000 */
[----:B------:R-:W-:Y:S01]  /*4b10*/  IMAD.IADD R15, R11, 0x1, R63 ;  /* 0x000000010b0f7824 */ /* 0x000fe200078e023f */
[----:B------:R-:W-:Y:S02]  /*4b20*/  SEL R0, RZ, 0x1, P0 ;  /* 0x00000001ff007807 */ /* 0x000fe40000000000 */
[----:B------:R-:W-:Y:S01]  /*4b30*/  LOP3.LUT R30, R30, 0x1, RZ, 0x3c, !PT ;  /* 0x000000011e1e7812 */ /* 0x000fe200078e3cff */
[----:B------:R-:W-:Y:S01]  /*4b40*/  IMAD.U32 R8, RZ, RZ, UR9 ;  /* 0x00000009ff087e24 */ /* 0x000fe2000f8e00ff */
[----:B------:R-:W-:Y:S01]  /*4b50*/  @!UP1 UIADD3 UR9, UPT, UPT, UR7, 0x58, URZ ;  /* 0x0000005807099890 */ /* 0x000fe2000fffe0ff */
[----:B------:R-:W-:Y:S02]  /*4b60*/  LOP3.LUT R28, R28, R0, RZ, 0x3c, !PT ;  /* 0x000000001c1c7212 */ /* 0x000fe400078e3cff */
[----:B------:R-:W-:Y:S02]  /*4b70*/  SEL R29, R29, RZ, P0 ;  /* 0x000000ff1d1d7207 */ /* 0x000fe40000000000 */
[----:B------:R-:W-:Y:S01]  /*4b80*/  IMAD.U32 R9, RZ, RZ, UR8 ;  /* 0x00000008ff097e24 */ /* 0x000fe2000f8e00ff */
[----:B------:R-:W-:Y:S01]  /*4b90*/  @!P4 R2UR UR14, R8 ;  /* 0x00000000080ec2ca */ /* 0x000fe200000e0000 */
[----:B------:R-:W-:Y:S01]  /*4ba0*/  @!UP1 UIADD3 UR8, UPT, UPT, UR7, 0x6400, URZ ;  /* 0x0000640007089890 */ /* 0x000fe2000fffe0ff */
[----:B------:R-:W-:Y:S02]  /*4bb0*/  VOTEU.ALL UP1, P4 ;  /* 0x0000000000ff7886 */ /* 0x000fe40002020000 */
[----:B------:R-:W-:Y:S11]  /*4bc0*/  @!P4 R2UR UR15, R9 ;  /* 0x00000000090fc2ca */ /* 0x000ff600000e0000 */
[----:B------:R-:W-:Y:S02]  /*4bd0*/  @!UPT UIADD3 URZ, UPT, UPT, URZ, URZ, URZ ;  /* 0x000000fffffff290 */ /* 0x000fe4000fffe0ff */
[----:B------:R2:W-:Y:S01]  /*4be0*/  @!UP1 UTMALDG.3D [UR8], [UR14], desc[UR18] ;  /* 0x000012080e0095b4 */ /* 0x0005e20008011000 */
[----:B------:R2:W-:Y:S01]  /*4bf0*/  @!P4 SYNCS.ARRIVE.TRANS64.RED.A0TR RZ, [UR7+0x58], R25 ;  /* 0x00005819ffffc9a7 */ /* 0x0005e20008300407 */
[----:B------:R-:W-:Y:S01]  /*4c00*/  UPLOP3.LUT UP1, UPT, UPT, UPT, UPT, 0x80, 0x8 ;  /* 0x000000000008789c */ /* 0x000fe20003f2f070 */
[----:B------:R-:W-:Y:S01]  /*4c10*/  SYNCS.ARRIVE.TRANS64.RED.A1T0 RZ, [UR13], RZ ;  /* 0x000000ffffff79a7 */ /* 0x000fe2000810040d */
[----:B------:R-:W-:Y:S09]  /*4c20*/  @P3 BRA `(.L_x_78) ;  /* 0xfffffff000a03947 */ /* 0x000ff2000383ffff */
[----:B------:R-:W-:-:S04]  /*4c30*/  SHF.L.U32 R2, R30, 0x1f, RZ ;  /* 0x0000001f1e027819 */ /* 0x000fc800000006ff */
[----:B------:R-:W1:Y:S02]  /*4c40*/  SYNCS.PHASECHK.TRANS64.TRYWAIT P0, [UR7+0x60], R2 ;  /* 0x00006002ff0075a7 */ /* 0x000e640008001107 */
[----:B-1----:R-:W-:Y:S05]  /*4c50*/  @!P0 BRA `(.L_x_79) ;  /* 0x0000003800708947 */ /* 0x002fea0003800000 */
.L_x_169:
[----:B------:R-:W3:Y:S02]  /*4c60*/  SYNCS.PHASECHK.TRANS64.TRYWAIT P0, [UR7+0x68], R2 ;  /* 0x00006802ff0075a7 */ /* 0x000ee40008001107 */
[----:B---3--:R-:W-:Y:S05]  /*4c70*/  @!P0 BRA `(.L_x_80) ;  /* 0x0000003800808947 */ /* 0x008fea0003800000 */
.L_x_171:
[----:B------:R-:W3:Y:S02]  /*4c80*/  SYNCS.PHASECHK.TRANS64.TRYWAIT P0, [UR7+0x70], R2 ;  /* 0x00007002ff0075a7 */ /* 0x000ee40008001107 */
[----:B---3--:R-:W-:Y:S05]  /*4c90*/  @!P0 BRA `(.L_x_81) ;  /* 0x0000003800908947 */ /* 0x008fea0003800000 */
.L_x_173:
[----:B-1----:R-:W-:-:S07]  /*4ca0*/  MOV R0, UR7 ;  /* 0x0000000700007c02 */ /* 0x002fce0008000f00 */
.L_x_82:
[----:B-1----:R-:W-:-:S04]  /*4cb0*/  SHF.L.U32 R2, R30, 0x1f, RZ ;  /* 0x0000001f1e027819 */ /* 0x002fc800000006ff */
[----:B------:R1:W3:Y:S03]  /*4cc0*/  SYNCS.PHASECHK.TRANS64.TRYWAIT P0, [R0+URZ+0x78], R2 ;  /* 0x00007802000075a7 */ /* 0x0002e600080011ff */
[----:B---3--:R-:W-:Y:S05]  /*4cd0*/  @!P0 NANOSLEEP.SYNCS 0x989680 ;  /* 0x009896800000895d */ /* 0x008fea0003900000 */
[----:B------:R-:W3:Y:S02]  /*4ce0*/  @!P0 SYNCS.PHASECHK.TRANS64 P0, [R0+URZ+0x78], R2 ;  /* 0x00007802000085a7 */ /* 0x000ee400080010ff */
[----:B--23--:R-:W-:Y:S05]  /*4cf0*/  @P0 EXIT ;  /* 0x000000000000094d */ /* 0x00cfea0003800000 */
[----:B------:R-:W-:Y:S05]  /*4d00*/  BRA `(.L_x_82) ;  /* 0xfffffffc00e87947 */ /* 0x000fea000383ffff */
.L_x_67:
[----:B------:R-:W-:-:S06]  /*4d10*/  UISETP.GE.AND UP1, UPT, UR8, 0x4, UPT ;  /* 0x000000040800788c */ /* 0x000fcc000bf26270 */
[----:B------:R-:W-:-:S13]  /*4d20*/  PLOP3.LUT P0, PT, PT, PT, UP1, 0x80, 0x8 ;  /* 0x000000000008781c */ /* 0x000fda0003f0f018 */
[----:B------:R-:W-:Y:S05]  /*4d30*/  @!P0 EXIT ;  /* 0x000000000000894d */ /* 0x000fea0003800000 */
[----:B------:R-:W-:Y:S01]  /*4d40*/  BAR.SYNC.DEFER_BLOCKING 0x6, 0xa0 ;  /* 0x0182800000007b1d */ /* 0x000fe20000010000 */
[C---:B------:R-:W-:Y:S01]  /*4d50*/  IMAD.SHL.U32 R4, R77.reuse, 0x20, RZ ;  /* 0x000000204d047824 */ /* 0x040fe200078e00ff */
[C---:B------:R-:W-:Y:S01]  /*4d60*/  R2P PR, R77.reuse, 0x6 ;  /* 0x000000064d007804 */ /* 0x040fe20000000000 */
[C---:B------:R-:W-:Y:S01]  /*4d70*/  IMAD.SHL.U32 R68, R77.reuse, 0x4, RZ ;  /* 0x000000044d447824 */ /* 0x040fe200078e00ff */
[----:B------:R-:W-:Y:S01]  /*4d80*/  CS2R R72, SRZ ;  /* 0x0000000000487805 */ /* 0x000fe2000001ff00 */
[C---:B------:R-:W-:Y:S01]  /*4d90*/  IMAD.U32 R32, R77.reuse, 0x10000, RZ ;  /* 0x000100004d207824 */ /* 0x040fe200078e00ff */
[----:B------:R-:W-:Y:S02]  /*4da0*/  UMOV UR48, 0x400 ;  /* 0x0000040000307882 */ /* 0x000fe40000000000 */
[----:B------:R-:W1:Y:S01]  /*4db0*/  LDC R67, c[0x0][0x370] ;  /* 0x0000dc00ff437b82 */ /* 0x000e620000000800 */
[----:B------:R-:W-:Y:S01]  /*4dc0*/  ULEA UR48, UR37, UR48, 0x18 ;  /* 0x0000003025307291 */ /* 0x000fe2000f8ec0ff */
[C---:B------:R-:W-:Y:S01]  /*4dd0*/  LOP3.LUT R3, R4.reuse, 0xe0, RZ, 0xc0, !PT ;  /* 0x000000e004037812 */ /* 0x040fe200078ec0ff */
[----:B------:R-:W-:Y:S01]  /*4de0*/  IMAD.SHL.U32 R2, R77, 0x10, RZ ;  /* 0x000000104d027824 */ /* 0x000fe200078e00ff */
[----:B------:R-:W-:Y:S01]  /*4df0*/  LOP3.LUT R4, R4, 0x100, RZ, 0xc0, !PT ;  /* 0x0000010004047812 */ /* 0x000fe200078ec0ff */
[----:B------:R-:W-:Y:S01]  /*4e00*/  UIADD3 UR4, UPT, UPT, UR48, 0x400, URZ ;  /* 0x0000040030047890 */ /* 0x000fe2000fffe0ff */
[----:B------:R-:W-:Y:S01]  /*4e10*/  LOP3.LUT R68, R3, 0x1c, R68, 0xf8, !PT ;  /* 0x0000001c03447812 */ /* 0x000fe200078ef844 */
[----:B------:R-:W-:Y:S01]  /*4e20*/  IMAD.MOV.U32 R76, RZ, RZ, 0x10 ;  /* 0x00000010ff4c7424 */ /* 0x000fe200078e00ff */
[----:B------:R-:W2:Y:S01]  /*4e30*/  LDC R28, c[0x0][0xb0c] ;  /* 0x0002c300ff1c7b82 */ /* 0x000ea20000000800 */
[----:B------:R-:W-:Y:S01]  /*4e40*/  SHF.R.U32.HI R3, RZ, 0x2, R77 ;  /* 0x00000002ff037819 */ /* 0x000fe2000001164d */
[----:B------:R-:W-:Y:S01]  /*4e50*/  IMAD.MOV.U32 R75, RZ, RZ, 0x20 ;  /* 0x00000020ff4b7424 */ /* 0x000fe200078e00ff */
[----:B------:R-:W-:Y:S01]  /*4e60*/  LOP3.LUT R32, R32, 0x600000, RZ, 0xc0, !PT ;  /* 0x0060000020207812 */ /* 0x000fe200078ec0ff */
[----:B------:R-:W-:Y:S01]  /*4e70*/  IMAD.MOV.U32 R74, RZ, RZ, 0x1 ;  /* 0x00000001ff4a7424 */ /* 0x000fe200078e00ff */
[----:B------:R-:W-:Y:S01]  /*4e80*/  LOP3.LUT R2, R4, 0x600, R2, 0xf8, !PT ;  /* 0x0000060004027812 */ /* 0x000fe200078ef802 */
[----:B------:R-:W-:Y:S01]  /*4e90*/  IMAD.MOV.U32 R31, RZ, RZ, RZ ;  /* 0x000000ffff1f7224 */ /* 0x000fe200078e00ff */
[----:B------:R-:W-:Y:S01]  /*4ea0*/  LOP3.LUT R68, R68, 0x4, R3, 0x78, !PT ;  /* 0x0000000444447812 */ /* 0x000fe200078e7803 */
[----:B------:R-:W4:Y:S01]  /*4eb0*/  LDC R65, c[0x0][0xb20] ;  /* 0x0002c800ff417b82 */ /* 0x000f220000000800 */
[----:B------:R-:W3:Y:S01]  /*4ec0*/  LDS R0, [UR48+0x140] ;  /* 0x00014030ff007984 */ /* 0x000ee20008000800 */
[----:B------:R-:W-:Y:S01]  /*4ed0*/  LOP3.LUT R77, R77, 0x60, RZ, 0xc0, !PT ;  /* 0x000000604d4d7812 */ /* 0x000fe200078ec0ff */
[----:B------:R-:W-:Y:S01]  /*4ee0*/  IMAD.MOV.U32 R80, RZ, RZ, RZ ;  /* 0x000000ffff507224 */ /* 0x000fe200078e00ff */
[----:B------:R-:W-:Y:S01]  /*4ef0*/  LOP3.LUT R68, R2, R68, RZ, 0xfc, !PT ;  /* 0x0000004402447212 */ /* 0x000fe200078efcff */
[----:B------:R-:W-:Y:S01]  /*4f00*/  IMAD.U32 R70, RZ, RZ, UR4 ;  /* 0x00000004ff467e24 */ /* 0x000fe2000f8e00ff */
[----:B------:R-:W-:Y:S01]  /*4f10*/  SEL R76, R76, 0xfffffff0, !P2 ;  /* 0xfffffff04c4c7807 */ /* 0x000fe20005000000 */
[----:B------:R-:W1:Y:S01]  /*4f20*/  LDCU.64 UR52, c[0x0][0x348] ;  /* 0x00006900ff3477ac */ /* 0x000e620008000a00 */
[----:B------:R-:W1:Y:S01]  /*4f30*/  LDC R27, c[0x0][0xb30] ;  /* 0x0002cc00ff1b7b82 */ /* 0x000e620000000800 */
[----:B------:R-:W-:Y:S01]  /*4f40*/  SEL R75, R75, 0xffffffe0, !P1 ;  /* 0xffffffe04b4b7807 */ /* 0x000fe20004800000 */
[----:B------:R-:W1:Y:S01]  /*4f50*/  LDCU.64 UR38, c[0x0][0x888] ;  /* 0x00011100ff2677ac */ /* 0x000e620008000a00 */
[----:B------:R-:W1:Y:S05]  /*4f60*/  LDCU.64 UR44, c[0x0][0x890] ;  /* 0x00011200ff2c77ac */ /* 0x000e6a0008000a00 */
[----:B------:R-:W1:Y:S01]  /*4f70*/  LDC.64 R60, c[0x0][0xb10] ;  /* 0x0002c400ff3c7b82 */ /* 0x000e620000000a00 */
[----:B------:R-:W-:Y:S01]  /*4f80*/  UMOV UR49, URZ ;  /* 0x000000ff00317c82 */ /* 0x000fe20008000000 */
[----:B------:R-:W-:-:S06]  /*4f90*/  UMOV UR51, URZ ;  /* 0x000000ff00337c82 */ /* 0x000fcc0008000000 */
[----:B------:R-:W1:Y:S08]  /*4fa0*/  LDC.64 R24, c[0x0][0xb18] ;  /* 0x0002c600ff187b82 */ /* 0x000e700000000a00 */
[----:B------:R-:W1:Y:S08]  /*4fb0*/  LDC.64 R22, c[0x0][0xb28] ;  /* 0x0002ca00ff167b82 */ /* 0x000e700000000a00 */
[----:B------:R-:W1:Y:S01]  /*4fc0*/  LDC.64 R58, c[0x0][0x8b0] ;  /* 0x00022c00ff3a7b82 */ /* 0x000e620000000a00 */
[----:B---3--:R-:W-:-:S07]  /*4fd0*/  IMAD.IADD R32, R0, 0x1, R32 ;  /* 0x0000000100207824 */ /* 0x008fce00078e0220 */
[----:B------:R-:W3:Y:S08]  /*4fe0*/  LDC.64 R56, c[0x0][0x8a8] ;  /* 0x00022a00ff387b82 */ /* 0x000ef00000000a00 */
[----:B--2-4-:R-:W1:Y:S02]  /*4ff0*/  LDC R66, c[0x0][0x374] ;  /* 0x0000dd00ff427b82 */ /* 0x014e640000000800 */
.L_x_126:
[----:B------:R-:W-:Y:S02]  /*5000*/  LEA R0, R80, UR48, 0x3 ;  /* 0x0000003050007c11 */ /* 0x000fe4000f8e18ff */
[----:B------:R-:W-:Y:S02]  /*5010*/  SHF.L.U32 R2, R72, 0x1f, RZ ;  /* 0x0000001f48027819 */ /* 0x000fe400000006ff */
[----:B------:R-:W-:Y:S02]  /*5020*/  LEA R16, R80, UR48, 0x4 ;  /* 0x0000003050107c11 */ /* 0x000fe4000f8e20ff */
[----:B------:R-:W2:Y:S02]  /*5030*/  SYNCS.PHASECHK.TRANS64.TRYWAIT P0, [R0+URZ+0x90], R2 ;  /* 0x00009002000075a7 */ /* 0x000ea400080011ff */
[----:B--2---:R-:W-:Y:S05]  /*5040*/  @!P0 BRA `(.L_x_83) ;  /* 0x0000003400bc8947 */ /* 0x004fea0003800000 */
.L_x_174:
[----:B------:R-:W4:Y:S01]  /*5050*/  LDC.64 R10, c[0x0][0xb10] ;  /* 0x0002c400ff0a7b82 */ /* 0x000f220000000a00 */
[----:B------:R-:W3:Y:S01]  /*5060*/  LDS.128 R16, [R16+0x120] ;  /* 0x0001200010107984 */ /* 0x000ee20000000c00 */
[----:B-1----:R-:W-:Y:S01]  /*5070*/  ISETP.NE.AND P1, PT, R27, 0x1, PT ;  /* 0x000000011b00780c */ /* 0x002fe20003f25270 */
[----:B--2---:R-:W-:Y:S01]  /*5080*/  VIADD R0, R0, 0xa0 ;  /* 0x000000a000007836 */ /* 0x004fe20000000000 */
[----:B------:R-:W-:Y:S04]  /*5090*/  ISETP.GE.AND P0, PT, R26, 0x1, PT ;  /* 0x000000011a00780c */ /* 0x000fe80003f06270 */
[----:B------:R-:W1:Y:S01]  /*50a0*/  LDC.64 R8, c[0x0][0xb18] ;  /* 0x0002c600ff087b82 */ /* 0x000e620000000a00 */
[----:B------:R-:W-:Y:S01]  /*50b0*/  PRMT R0, RZ, 0x654, R0 ;  /* 0x00000654ff007816 */ /* 0x000fe20000000000 */
[----:B------:R-:W-:Y:S01]  /*50c0*/  @!PT LDS RZ, [RZ] ;  /* 0x00000000fffff984 */ /* 0x000fe20000000800 */
[----:B------:R-:W-:Y:S01]  /*50d0*/  @!PT LDS RZ, [RZ] ;  /* 0x00000000fffff984 */ /* 0x000fe20000000800 */
[----:B------:R-:W-:Y:S01]  /*50e0*/  @!PT LDS RZ, [RZ] ;  /* 0x00000000fffff984 */ /* 0x000fe20000000800 */
[----:B------:R-:W-:Y:S01]  /*50f0*/  @!PT LDS RZ, [RZ] ;  /* 0x00000000fffff984 */ /* 0x000fe20000000800 */
[----:B------:R2:W-:Y:S06]  /*5100*/  MEMBAR.ALL.CTA ;  /* 0x0000000000007992 */ /* 0x0005ec0000008000 */
[----:B--2---:R-:W2:Y:S01]  /*5110*/  FENCE.VIEW.ASYNC.S ;  /* 0x00000000000073c6 */ /* 0x004ea20000000000 */
[----:B------:R-:W1:Y:S08]  /*5120*/  @!P1 LDC R12, c[0x0][0xb20] ;  /* 0x0002c800ff0c9b82 */ /* 0x000e700000000800 */
[----:B------:R-:W1:Y:S01]  /*5130*/  @!P1 LDC R7, c[0x0][0xb0c] ;  /* 0x0002c300ff079b82 */ /* 0x000e620000000800 */
[----:B--2---:R2:W-:Y:S01]  /*5140*/  SYNCS.ARRIVE.TRANS64.RED.A1T0 RZ, [R0+URZ], RZ ;  /* 0x000000ff00ff79a7 */ /* 0x0045e200081004ff */
[----:B---3--:R-:W-:Y:S04]  /*5150*/  LOP3.LUT P4, RZ, R18, 0x1, RZ, 0xc0, !PT ;  /* 0x0000000112ff7812 */ /* 0x008fe8000788c0ff */
[----:B------:R-:W-:Y:S09]  /*5160*/  P2R R78, PR, RZ, 0x10 ;  /* 0x00000010ff4e7803 */ /* 0x000ff20000000000 */
[----:B------:R-:W-:Y:S02]  /*5170*/  @P4 MOV R30, R16 ;  /* 0x00000010001e4202 */ /* 0x000fe40000000f00 */
[----:B------:R-:W-:Y:S01]  /*5180*/  @P4 LOP3.LUT R29, R17, 0xffff, RZ, 0xc0, !PT ;  /* 0x0000ffff111d4812 */ /* 0x000fe200078ec0ff */
[----:B--2-4-:R-:W-:Y:S06]  /*5190*/  @!P0 BRA `(.L_x_84) ;  /* 0x0000000000a48947 */ /* 0x014fec0003800000 */
[----:B------:R-:W-:Y:S01]  /*51a0*/  IMAD.HI.U32 R0, R66, R25, RZ ;  /* 0x0000001942007227 */ /* 0x000fe200078e00ff */
[----:B------:R-:W-:Y:S02]  /*51b0*/  ISETP.NE.AND P0, PT, R24, 0x1, PT ;  /* 0x000000011800780c */ /* 0x000fe40003f05270 */
[----:B------:R-:W-:Y:S01]  /*51c0*/  ISETP.NE.AND P2, PT, R26, 0x1, PT ;  /* 0x000000011a00780c */ /* 0x000fe20003f45270 */
[----:B------:R-:W-:Y:S01]  /*51d0*/  IMAD.HI.U32 R4, R67, R60, RZ ;  /* 0x0000003c43047227 */ /* 0x000fe200078e00ff */
[----:B------:R-:W-:Y:S02]  /*51e0*/  SHF.R.U32.HI R0, RZ, R65, R0 ;  /* 0x00000041ff007219 */ /* 0x000fe40000011600 */
[----:B------:R-:W-:Y:S01]  /*51f0*/  ISETP.NE.AND P3, PT, R28, 0x1, PT ;  /* 0x000000011c00780c */ /* 0x000fe20003f65270 */
[----:B------:R-:W-:Y:S01]  /*5200*/  IMAD.HI.U32 R6, R29, R25, RZ ;  /* 0x000000191d067227 */ /* 0x000fe200078e00ff */
[-C--:B------:R-:W-:Y:S02]  /*5210*/  SHF.R.U32.HI R4, RZ, R61.reuse, R4 ;  /* 0x0000003dff047219 */ /* 0x080fe40000011604 */
[----:B------:R-:W-:Y:S01]  /*5220*/  SEL R0, R66, R0, !P0 ;  /* 0x0000000042007207 */ /* 0x000fe20004000000 */
[----:B------:R-:W-:Y:S01]  /*5230*/  IMAD.HI.U32 R5, R30, R60, RZ ;  /* 0x0000003c1e057227 */ /* 0x000fe200078e00ff */
[----:B------:R-:W-:Y:S03]  /*5240*/  SEL R4, R67, R4, !P3 ;  /* 0x0000000443047207 */ /* 0x000fe60005800000 */
[-C--:B------:R-:W-:Y:S01]  /*5250*/  IMAD.HI.U32 R3, R0, R22.reuse, RZ ;  /* 0x0000001600037227 */ /* 0x080fe200078e00ff */
[----:B------:R-:W-:Y:S03]  /*5260*/  SHF.R.U32.HI R5, RZ, R61, R5 ;  /* 0x0000003dff057219 */ /* 0x000fe60000011605 */
[----:B------:R-:W-:Y:S01]  /*5270*/  IMAD.HI.U32 R2, R4, R22, RZ ;  /* 0x0000001604027227 */ /* 0x000fe200078e00ff */
[----:B------:R-:W-:Y:S02]  /*5280*/  @P2 SHF.R.U32.HI R0, RZ, R23, R3 ;  /* 0x00000017ff002219 */ /* 0x000fe40000011603 */
[----:B------:R-:W-:Y:S02]  /*5290*/  SHF.R.U32.HI R3, RZ, R65, R6 ;  /* 0x00000041ff037219 */ /* 0x000fe40000011606 */
[----:B------:R-:W-:Y:S01]  /*52a0*/  @P2 SHF.R.U32.HI R4, RZ, R23, R2 ;  /* 0x00000017ff042219 */ /* 0x000fe20000011602 */
[----:B------:R-:W-:Y:S01]  /*52b0*/  IMAD R0, R26, R0, RZ ;  /* 0x000000001a007224 */ /* 0x000fe200078e02ff */
[----:B------:R-:W-:Y:S02]  /*52c0*/  SEL R3, R29, R3, !P0 ;  /* 0x000000031d037207 */ /* 0x000fe40004000000 */
[----:B------:R-:W-:Y:S01]  /*52d0*/  SEL R2, R30, R5, !P3 ;  /* 0x000000051e027207 */ /* 0x000fe20005800000 */
[----:B------:R-:W-:Y:S01]  /*52e0*/  IMAD R5, R26, R4, RZ ;  /* 0x000000041a057224 */ /* 0x000fe200078e02ff */
[C---:B------:R-:W-:Y:S01]  /*52f0*/  ISETP.GE.AND P0, PT, R3.reuse, R0, PT ;  /* 0x000000000300720c */ /* 0x040fe20003f06270 */
[C---:B------:R-:W-:Y:S03]  /*5300*/  IMAD.HI.U32 R0, R3.reuse, R22, RZ ;  /* 0x0000001603007227 */ /* 0x040fe600078e00ff */
[C---:B------:R-:W-:Y:S02]  /*5310*/  ISETP.GE.OR P0, PT, R2.reuse, R5, P0 ;  /* 0x000000050200720c */ /* 0x040fe40000706670 */
[----:B------:R-:W-:Y:S04]  /*5320*/  SHF.R.U32.HI R0, RZ, R23, R0 ;  /* 0x00000017ff007219 */ /* 0x000fe80000011600 */
[C---:B------:R-:W-:Y:S05]  /*5330*/  SEL R6, R3.reuse, R0, !P2 ;  /* 0x0000000003067207 */ /* 0x040fea0005000000 */
        /* <DEDUP_REMOVED lines=14> */
[----:B------:R-:W-:Y:S07]  /*5420*/  IMAD R29, R3, R24, R29 ;  /* 0x00000018031d7224 */ /* 0x000fee00078e021d */
.L_x_84:
[----:B-1----:R-:W-:Y:S01]  /*5430*/  @!P1 ISETP.NE.AND P0, PT, R8, 0x1, PT ;  /* 0x000000010800980c */ /* 0x002fe20003f05270 */
[----:B------:R-:W-:Y:S01]  /*5440*/  @!P1 IMAD.HI.U32 R2, R29, R9, RZ ;  /* 0x000000091d029227 */ /* 0x000fe200078e00ff */
[----:B------:R-:W-:Y:S01]  /*5450*/  R2UR UR42, R15 ;  /* 0x000000000f2a72ca */ /* 0x000fe200000e0000 */
[----:B------:R-:W-:Y:S01]  /*5460*/  BSSY.RECONVERGENT B6, `(.L_x_85) ;  /* 0x0000031000067945 */ /* 0x000fe20003800200 */
[----:B------:R-:W-:Y:S01]  /*5470*/  R2UR UR41, R14 ;  /* 0x000000000e2972ca */ /* 0x000fe200000e0000 */
[----:B------:R-:W-:Y:S01]  /*5480*/  @!P1 IMAD.HI.U32 R0, R30, R10, RZ ;  /* 0x0000000a1e009227 */ /* 0x000fe200078e00ff */
[----:B------:R-:W-:Y:S02]  /*5490*/  @!P1 SHF.R.U32.HI R2, RZ, R12, R2 ;  /* 0x0000000cff029219 */ /* 0x000fe40000011602 */
[----:B------:R-:W-:Y:S01]  /*54a0*/  @!P1 ISETP.NE.AND P2, PT, R7, 0x1, PT ;  /* 0x000000010700980c */ /* 0x000fe20003f45270 */
[----:B------:R-:W-:Y:S01]  /*54b0*/  VIADD R80, R80, 0x1 ;  /* 0x0000000150507836 */ /* 0x000fe20000000000 */
[----:B------:R-:W-:Y:S02]  /*54c0*/  @!P1 SEL R2, R29, R2, !P0 ;  /* 0x000000021d029207 */ /* 0x000fe40004000000 */
[----:B------:R-:W-:Y:S02]  /*54d0*/  @!P1 SHF.R.U32.HI R0, RZ, R11, R0 ;  /* 0x0000000bff009219 */ /* 0x000fe40000011600 */
[----:B------:R-:W-:Y:S01]  /*54e0*/  LOP3.LUT P0, RZ, R70, 0x3f0, RZ, 0xc0, !PT ;  /* 0x000003f046ff7812 */ /* 0x000fe2000780c0ff */
[----:B------:R-:W-:Y:S01]  /*54f0*/  USHF.L.U32 UR42, UR42, 0x6, URZ ;  /* 0x000000062a2a7899 */ /* 0x000fe200080006ff */
[----:B------:R-:W-:Y:S01]  /*5500*/  @!P1 SEL R3, R30, R0, !P2 ;  /* 0x000000001e039207 */ /* 0x000fe20005000000 */
[----:B------:R-:W-:Y:S01]  /*5510*/  USHF.L.U32 UR41, UR41, 0x7, URZ ;  /* 0x0000000729297899 */ /* 0x000fe200080006ff */
[----:B------:R-:W-:Y:S03]  /*5520*/  @P4 SHF.R.U32.HI R71, RZ, 0x10, R17 ;  /* 0x00000010ff474819 */ /* 0x000fe60000011611 */
[----:B------:R-:W-:Y:S02]  /*5530*/  @!P1 IMAD.IADD R0, R2, 0x1, -R3 ;  /* 0x0000000102009824 */ /* 0x000fe400078e0a03 */
[----:B------:R-:W-:Y:S02]  /*5540*/  @!P1 IMAD.IADD R2, R3, 0x1, -R2 ;  /* 0x0000000103029824 */ /* 0x000fe400078e0a02 */
[----:B------:R-:W-:Y:S02]  /*5550*/  @!P1 IMAD R30, R0, R7, R30 ;  /* 0x00000007001e9224 */ /* 0x000fe400078e021e */
[----:B------:R-:W-:Y:S01]  /*5560*/  @!P1 IMAD R29, R2, R8, R29 ;  /* 0x00000008021d9224 */ /* 0x000fe200078e021d */
[----:B------:R-:W-:Y:S06]  /*5570*/  @!P0 BRA `(.L_x_86) ;  /* 0x00000000007c8947 */ /* 0x000fec0003800000 */
[----:B------:R-:W1:Y:S01]  /*5580*/  LDCU.64 UR8, c[0x4][0x80] ;  /* 0x01001000ff0877ac */ /* 0x000e620008000a00 */
[----:B------:R-:W-:Y:S01]  /*5590*/  MOV R2, 0x0 ;  /* 0x0000000000027802 */ /* 0x000fe20000000f00 */
[----:B------:R-:W-:Y:S02]  /*55a0*/  HFMA2 R12, -RZ, RZ, 0, 5.9604644775390625e-08 ;  /* 0x00000001ff0c7431 */ /* 0x000fe400000001ff */
[----:B------:R-:W-:Y:S01]  /*55b0*/  IMAD.MOV.U32 R8, RZ, RZ, 0x70 ;  /* 0x00000070ff087424 */ /* 0x000fe200078e00ff */
[----:B------:R2:W3:Y:S01]  /*55c0*/  LDC.64 R14, c[0x4][R2] ;  /* 0x01000000020e7b82 */ /* 0x0004e20000000a00 */
[----:B------:R-:W4:Y:S01]  /*55d0*/  LDCU.64 UR6, c[0x4][0x88] ;  /* 0x01001100ff0677ac */ /* 0x000f220008000a00 */
[----:B------:R-:W-:Y:S01]  /*55e0*/  IMAD.MOV.U32 R13, RZ, RZ, RZ ;  /* 0x000000ffff0d7224 */ /* 0x000fe200078e00ff */
[----:B------:R-:W2:Y:S01]  /*55f0*/  LDCU.64 UR4, c[0x4][0x8] ;  /* 0x01000100ff0477ac */ /* 0x000ea20008000a00 */
[----:B-1----:R-:W-:Y:S01]  /*5600*/  MOV R5, UR9 ;  /* 0x0000000900057c02 */ /* 0x002fe20008000f00 */
[----:B------:R-:W-:Y:S01]  /*5610*/  IMAD.U32 R4, RZ, RZ, UR8 ;  /* 0x00000008ff047e24 */ /* 0x000fe2000f8e00ff */
[----:B----4-:R-:W-:Y:S01]  /*5620*/  MOV R7, UR7 ;  /* 0x0000000700077c02 */ /* 0x010fe20008000f00 */
[----:B------:R-:W-:Y:S01]  /*5630*/  IMAD.U32 R6, RZ, RZ, UR6 ;  /* 0x00000006ff067e24 */ /* 0x000fe2000f8e00ff */
[----:B--2---:R-:W-:Y:S01]  /*5640*/  MOV R11, UR5 ;  /* 0x00000005000b7c02 */ /* 0x004fe20008000f00 */
[----:B------:R-:W-:Y:S02]  /*5650*/  IMAD.U32 R10, RZ, RZ, UR4 ;  /* 0x00000004ff0a7e24 */ /* 0x000fe4000f8e00ff */
[----:B------:R-:W-:Y:S07]  /*5660*/  LEPC R20, `(.L_x_87) ;  /* 0x000000001014794e */ /* 0x000fee0000000000 */
[----:B---3-5:R-:W-:Y:S05]  /*5670*/  CALL.ABS.NOINC R14 ;  /* 0x000000000e007343 */ /* 0x028fea0003c00000 */
.L_x_87:
[----:B------:R-:W1:Y:S01]  /*5680*/  LDCU.64 UR8, c[0x4][0x80] ;  /* 0x01001000ff0877ac */ /* 0x000e620008000a00 */
[----:B------:R-:W2:Y:S01]  /*5690*/  LDC.64 R2, c[0x4][R2] ;  /* 0x0100000002027b82 */ /* 0x000ea20000000a00 */
[----:B------:R-:W-:Y:S02]  /*56a0*/  HFMA2 R12, -RZ, RZ, 0, 5.9604644775390625e-08 ;  /* 0x00000001ff0c7431 */ /* 0x000fe400000001ff */
[----:B------:R-:W-:Y:S02]  /*56b0*/  IMAD.MOV.U32 R8, RZ, RZ, 0x70 ;  /* 0x00000070ff087424 */ /* 0x000fe400078e00ff */
[----:B------:R-:W-:Y:S01]  /*56c0*/  IMAD.MOV.U32 R13, RZ, RZ, RZ ;  /* 0x000000ffff0d7224 */ /* 0x000fe200078e00ff */
[----:B------:R-:W3:Y:S01]  /*56d0*/  LDCU.64 UR6, c[0x4][0x88] ;  /* 0x01001100ff0677ac */ /* 0x000ee20008000a00 */
[----:B------:R-:W4:Y:S01]  /*56e0*/  LDCU.64 UR4, c[0x4][0x8] ;  /* 0x01000100ff0477ac */ /* 0x000f220008000a00 */
[----:B-1----:R-:W-:Y:S02]  /*56f0*/  MOV R4, UR8 ;  /* 0x0000000800047c02 */ /* 0x002fe40008000f00 */
[----:B------:R-:W-:Y:S02]  /*5700*/  MOV R5, UR9 ;  /* 0x0000000900057c02 */ /* 0x000fe40008000f00 */
[----:B---3--:R-:W-:Y:S01]  /*5710*/  MOV R7, UR7 ;  /* 0x0000000700077c02 */ /* 0x008fe20008000f00 */
[----:B------:R-:W-:Y:S01]  /*5720*/  IMAD.U32 R6, RZ, RZ, UR6 ;  /* 0x00000006ff067e24 */ /* 0x000fe2000f8e00ff */
[----:B----4-:R-:W-:Y:S01]  /*5730*/  MOV R11, UR5 ;  /* 0x00000005000b7c02 */ /* 0x010fe20008000f00 */
[----:B------:R-:W-:Y:S02]  /*5740*/  IMAD.U32 R10, RZ, RZ, UR4 ;  /* 0x00000004ff0a7e24 */ /* 0x000fe4000f8e00ff */
[----:B------:R-:W-:Y:S07]  /*5750*/  LEPC R20, `(.L_x_86) ;  /* 0x000000001014794e */ /* 0x000fee0000000000 */
[----:B--2---:R-:W-:Y:S05]  /*5760*/  CALL.ABS.NOINC R2 ;  /* 0x0000000002007343 */ /* 0x004fea0003c00000 */
.L_x_86:
[----:B------:R-:W-:Y:S05]  /*5770*/  BSYNC.RECONVERGENT B6 ;  /* 0x0000000000067941 */ /* 0x000fea0003800200 */
.L_x_85:
[----:B------:R-:W-:Y:S01]  /*5780*/  ISETP.NE.U32.AND P4, PT, R58, RZ, PT ;  /* 0x000000ff3a00720c */ /* 0x000fe20003f85070 */
[----:B------:R-:W-:Y:S01]  /*5790*/  UISETP.NE.AND UP2, UPT, UR50, URZ, UPT ;  /* 0x000000ff3200728c */ /* 0x000fe2000bf45270 */
[----:B------:R-:W-:Y:S01]  /*57a0*/  ISETP.NE.U32.AND P2, PT, RZ, UR38, PT ;  /* 0x00000026ff007c0c */ /* 0x000fe2000bf45070 */
[----:B------:R-:W-:Y:S01]  /*57b0*/  UISETP.NE.U32.AND UP1, UPT, UR44, URZ, UPT ;  /* 0x000000ff2c00728c */ /* 0x000fe2000bf25070 */
[----:B------:R-:W-:Y:S01]  /*57c0*/  ISETP.NE.AND.EX P4, PT, R59, RZ, PT, P4 ;  /* 0x000000ff3b00720c */ /* 0x000fe20003f85340 */
[----:B------:R-:W-:Y:S01]  /*57d0*/  UPLOP3.LUT UP0, UPT, UPT, UPT, UPT, 0x40, 0x4 ;  /* 0x000000000004789c */ /* 0x000fe20003f0e870 */
[----:B------:R-:W-:Y:S01]  /*57e0*/  ISETP.NE.AND.EX P2, PT, RZ, UR39, PT, P2 ;  /* 0x00000027ff007c0c */ /* 0x000fe2000bf45320 */
[----:B------:R-:W-:Y:S01]  /*57f0*/  UISETP.NE.AND.EX UP1, UPT, UR45, URZ, UPT, UP1 ;  /* 0x000000ff2d00728c */ /* 0x000fe2000bf25310 */
[----:B------:R-:W-:Y:S04]  /*5800*/  PLOP3.LUT P1, PT, PT, PT, UP2, 0x80, 0x8 ;  /* 0x000000000008781c */ /* 0x000fe80003f2f028 */
[----:B------:R-:W-:Y:S06]  /*5810*/  @UP2 UPLOP3.LUT UP0, UPT, UPT, UPT, UP1, 0x80, 0x8 ;  /* 0x000000000008289c */ /* 0x000fec0003f0f010 */
[----:B------:R-:W-:Y:S01]  /*5820*/  PLOP3.LUT P0, PT, PT, PT, UP0, 0x80, 0x8 ;  /* 0x000000000008781c */ /* 0x000fe20003f0f008 */
[----:B------:R-:W-:Y:S01]  /*5830*/  @!UPT UIADD3 URZ, UPT, UPT, URZ, URZ, URZ ;  /* 0x000000fffffff290 */ /* 0x000fe2000fffe0ff */
[----:B------:R-:W-:Y:S11]  /*5840*/  BRA.U !UP1, `(.L_x_88) ;  /* 0x0000000109387547 */ /* 0x000ff6000b800000 */
[----:B------:R-:W-:Y:S01]  /*5850*/  UISETP.NE.U32.AND UP0, UPT, UR38, URZ, UPT ;  /* 0x000000ff2600728c */ /* 0x000fe2000bf05070 */
[----:B------:R-:W-:Y:S02]  /*5860*/  HFMA2 R0, -RZ, RZ, 0, 5.9604644775390625e-08 ;  /* 0x00000001ff007431 */ /* 0x000fe400000001ff */
[----:B------:R-:W-:Y:S01]  /*5870*/  IMAD.MOV.U32 R64, RZ, RZ, 0x1 ;  /* 0x00000001ff407424 */ /* 0x000fe200078e00ff */
[----:B------:R-:W-:Y:S06]  /*5880*/  UISETP.NE.AND.EX UP0, UPT, UR39, URZ, UPT, UP0 ;  /* 0x000000ff2700728c */ /* 0x000fec000bf05300 */
[----:B------:R-:W-:Y:S05]  /*5890*/  PLOP3.LUT P3, PT, PT, PT, UP0, 0x80, 0x8 ;  /* 0x000000000008781c */ /* 0x000fea0003f6f008 */
[----:B------:R-:W1:Y:S01]  /*58a0*/  @UP0 LDCU.64 UR6, c[0x0][0x888] ;  /* 0x00011100ff0607ac */ /* 0x000e620008000a00 */
[----:B------:R-:W-:Y:S07]  /*58b0*/  @UP0 UIMAD UR4, UR36, UR44, URZ ;  /* 0x0000002c240402a4 */ /* 0x000fee000f8e02ff */
[----:B------:R-:W-:Y:S01]  /*58c0*/  @!P3 PRMT R64, R0, 0x7610, R64 ;  /* 0x000076100040b816 */ /* 0x000fe20000000040 */
[----:B-1----:R-:W-:Y:S03]  /*58d0*/  @UP0 UIMAD.WIDE UR6, UR4, 0x4, UR6 ;  /* 0x00000004040608a5 */ /* 0x002fe6000f8e0206 */
[----:B------:R-:W1:Y:S03]  /*58e0*/  @!UP0 LDCU UR4, c[0x0][0x880] ;  /* 0x00011000ff0487ac */ /* 0x000e660008000800 */
[----:B------:R-:W-:Y:S01]  /*58f0*/  IMAD.U32 R2, RZ, RZ, UR6 ;  /* 0x00000006ff027e24 */ /* 0x000fe2000f8e00ff */
[----:B------:R-:W-:Y:S05]  /*5900*/  MOV R3, UR7 ;  /* 0x0000000700037c02 */ /* 0x000fea0008000f00 */
[----:B-----5:R2:W5:Y:S02]  /*5910*/  @P3 LDG.E R35, desc[UR46][R2.64] ;  /* 0x0000002e02233981 */ /* 0x020564000c1e1900 */
[----:B-12---:R-:W-:Y:S02]  /*5920*/  @!P3 IMAD.U32 R35, RZ, RZ, UR4 ;  /* 0x00000004ff23be24 */ /* 0x006fe4000f8e00ff */
.L_x_88:
[----:B------:R-:W-:Y:S05]  /*5930*/  @!P4 BRA `(.L_x_89) ;  /* 0x000000000020c947 */ /* 0x000fea0003800000 */
[----:B------:R-:W-:Y:S04]  /*5940*/  ISETP.NE.U32.AND P3, PT, R56, RZ, PT ;  /* 0x000000ff3800720c */ /* 0x000fe80003f65070 */
[----:B------:R-:W-:Y:S11]  /*5950*/  ISETP.NE.AND.EX P3, PT, R57, RZ, PT, P3 ;  /* 0x000000ff3900720c */ /* 0x000ff60003f65330 */
[----:B------:R-:W-:Y:S02]  /*5960*/  @!UPT UIADD3 URZ, UPT, UPT, URZ, URZ, URZ ;  /* 0x000000fffffff290 */ /* 0x000fe4000fffe0ff */
[----:B------:R-:W1:Y:S01]  /*5970*/  @P3 LDC.64 R2, c[0x0][0x8a8] ;  /* 0x00022a00ff023b82 */ /* 0x000e620000000a00 */
[----:B------:R-:W-:Y:S04]  /*5980*/  @P3 IMAD R0, R58, UR36, RZ ;  /* 0x000000243a003c24 */ /* 0x000fe8000f8e02ff */
[----:B-1----:R-:W-:Y:S05]  /*5990*/  @P3 IMAD.WIDE R2, R0, 0x4, R2 ;  /* 0x0000000400023825 */ /* 0x002fea00078e0202 */
[----:B-----5:R1:W5:Y:S02]  /*59a0*/  @P3 LDG.E R33, desc[UR46][R2.64] ;  /* 0x0000002e02213981 */ /* 0x020364000c1e1900 */
[----:B-1----:R-:W2:Y:S02]  /*59b0*/  @!P3 LDC R33, c[0x0][0x8a0] ;  /* 0x00022800ff21bb82 */ /* 0x002ea40000000800 */
.L_x_89:
[----:B-----5:R-:W-:Y:S01]  /*59c0*/  FSETP.NEU.AND P3, PT, R35, RZ, PT ;  /* 0x000000ff2300720b */ /* 0x020fe20003f6d000 */
[----:B------:R-:W-:Y:S01]  /*59d0*/  IMAD.SHL.U32 R89, R68, 0x4, RZ ;  /* 0x0000000444597824 */ /* 0x000fe200078e00ff */
[----:B------:R-:W-:Y:S01]  /*59e0*/  SEL R4, RZ, 0xffffffff, P2 ;  /* 0xffffffffff047807 */ /* 0x000fe20001000000 */
[----:B------:R-:W-:Y:S01]  /*59f0*/  BSSY B1, `(.L_x_90) ;  /* 0x0000043000017945 */ /* 0x000fe20003800000 */
[----:B------:R-:W-:Y:S01]  /*5a00*/  @P1 LOP3.LUT P2, RZ, R64, 0xff, RZ, 0xc0, !PT ;  /* 0x000000ff40ff1812 */ /* 0x000fe2000784c0ff */
[----:B------:R-:W-:Y:S01]  /*5a10*/  VIADD R84, R89, UR48 ;  /* 0x0000003059547c36 */ /* 0x000fe20008000000 */
[----:B------:R-:W-:Y:S01]  /*5a20*/  @P1 SEL R0, RZ, 0xffffffff, P3 ;  /* 0xffffffffff001807 */ /* 0x000fe20001800000 */
[----:B------:R-:W-:Y:S01]  /*5a30*/  IMAD.MOV.U32 R90, RZ, RZ, 0x1 ;  /* 0x00000001ff5a7424 */ /* 0x000fe200078e00ff */
[----:B------:R-:W-:Y:S01]  /*5a40*/  LOP3.LUT R74, R74, 0x1, RZ, 0x3c, !PT ;  /* 0x000000014a4a7812 */ /* 0x000fe200078e3cff */
[----:B------:R-:W-:Y:S01]  /*5a50*/  IMAD.MOV.U32 R88, RZ, RZ, RZ ;  /* 0x000000ffff587224 */ /* 0x000fe200078e00ff */
[----:B------:R-:W-:Y:S02]  /*5a60*/  @P0 SEL R0, R4, R0, !P2 ;  /* 0x0000000004000207 */ /* 0x000fe40005000000 */
[----:B------:R-:W-:Y:S02]  /*5a70*/  CS2R R54, SRZ ;  /* 0x0000000000367805 */ /* 0x000fe4000001ff00 */
[----:B------:R-:W-:Y:S02]  /*5a80*/  LEA R86, R31, UR48, 0x3 ;  /* 0x000000301f567c11 */ /* 0x000fe4000f8e18ff */
[----:B------:R-:W-:Y:S02]  /*5a90*/  CS2R R52, SRZ ;  /* 0x0000000000347805 */ /* 0x000fe4000001ff00 */
[----:B------:R-:W-:Y:S02]  /*5aa0*/  @P1 LOP3.LUT R0, R0, 0x1, RZ, 0xc0, !PT ;  /* 0x0000000100001812 */ /* 0x000fe400078ec0ff */
[----:B------:R-:W-:Y:S02]  /*5ab0*/  CS2R R50, SRZ ;  /* 0x0000000000327805 */ /* 0x000fe4000001ff00 */
[----:B------:R-:W-:Y:S02]  /*5ac0*/  SHF.L.U32 R2, R73, 0x1f, RZ ;  /* 0x0000001f49027819 */ /* 0x000fe400000006ff */
[----:B------:R-:W-:Y:S02]  /*5ad0*/  CS2R R48, SRZ ;  /* 0x0000000000307805 */ /* 0x000fe4000001ff00 */
[----:B------:R-:W-:Y:S02]  /*5ae0*/  ISETP.NE.U32.OR P6, PT, R0, 0x1, !P1 ;  /* 0x000000010000780c */ /* 0x000fe40004fc5470 */
[----:B------:R-:W-:Y:S02]  /*5af0*/  CS2R R46, SRZ ;  /* 0x00000000002e7805 */ /* 0x000fe4000001ff00 */
[----:B------:R-:W-:Y:S02]  /*5b00*/  PLOP3.LUT P2, PT, PT, PT, UP1, 0x80, 0x8 ;  /* 0x000000000008781c */ /* 0x000fe40003f4f018 */
[----:B------:R-:W-:Y:S02]  /*5b10*/  CS2R R44, SRZ ;  /* 0x00000000002c7805 */ /* 0x000fe4000001ff00 */
[----:B------:R-:W-:Y:S02]  /*5b20*/  LEA.HI R34, R31, R31, RZ, 0x1 ;  /* 0x0000001f1f227211 */ /* 0x000fe400078f08ff */
[----:B------:R-:W-:Y:S02]  /*5b30*/  CS2R R42, SRZ ;  /* 0x00000000002a7805 */ /* 0x000fe4000001ff00 */
[----:B------:R-:W-:Y:S02]  /*5b40*/  LOP3.LUT P4, R79, R64, 0xff, RZ, 0xc0, !PT ;  /* 0x000000ff404f7812 */ /* 0x000fe4000788c0ff */
[----:B------:R-:W-:Y:S02]  /*5b50*/  CS2R R40, SRZ ;  /* 0x0000000000287805 */ /* 0x000fe4000001ff00 */
[----:B------:R-:W-:Y:S01]  /*5b60*/  SEL R3, RZ, 0xffffffff, P3 ;  /* 0xffffffffff037807 */ /* 0x000fe20001800000 */
[----:B------:R-:W-:Y:S01]  /*5b70*/  VIADD R83, R84, 0x400 ;  /* 0x0000040054537836 */ /* 0x000fe20000000000 */
[----:B------:R-:W-:Y:S01]  /*5b80*/  P2R R81, PR, RZ, 0x40 ;  /* 0x00000040ff517803 */ /* 0x000fe20000000000 */
[----:B------:R-:W-:Y:S01]  /*5b90*/  IMAD.IADD R82, R75, 0x1, R84 ;  /* 0x000000014b527824 */ /* 0x000fe200078e0254 */
[----:B------:R-:W-:Y:S02]  /*5ba0*/  @P6 SHF.L.U32 R0, R74, 0x1f, RZ ;  /* 0x0000001f4a006819 */ /* 0x000fe400000006ff */
[----:B------:R-:W-:Y:S02]  /*5bb0*/  @P2 SEL R3, R4, R3, !P4 ;  /* 0x0000000304032207 */ /* 0x000fe40006000000 */
[----:B------:R1:W3:Y:S02]  /*5bc0*/  @P6 SYNCS.PHASECHK.TRANS64.TRYWAIT P1, [UR48+0x40], R0 ;  /* 0x00004000ff0065a7 */ /* 0x0002e40008021130 */
[----:B------:R-:W-:Y:S04]  /*5bd0*/  LOP3.LUT R3, R3, 0x1, RZ, 0xc0, !PT ;  /* 0x0000000103037812 */ /* 0x000fe800078ec0ff */
[----:B------:R-:W-:Y:S04]  /*5be0*/  ISETP.NE.U32.AND P5, PT, R3, 0x1, PT ;  /* 0x000000010300780c */ /* 0x000fe80003fa5070 */
[----:B------:R-:W-:Y:S01]  /*5bf0*/  P2R R91, PR, RZ, 0x20 ;  /* 0x00000020ff5b7803 */ /* 0x000fe20000000000 */
[----:B------:R4:W2:Y:S01]  /*5c00*/  SYNCS.PHASECHK.TRANS64.TRYWAIT P0, [R86+URZ+0xb0], R2 ;  /* 0x0000b002560075a7 */ /* 0x0008a200080011ff */
[C---:B-1----:R-:W-:Y:S01]  /*5c10*/  IMAD.SHL.U32 R0, R34.reuse, 0x40, RZ ;  /* 0x0000004022007824 */ /* 0x042fe200078e00ff */
[----:B------:R-:W-:Y:S04]  /*5c20*/  LOP3.LUT R34, R34, 0xffe, RZ, 0xc0, !PT ;  /* 0x00000ffe22227812 */ /* 0x000fe800078ec0ff */
[----:B------:R-:W-:Y:S01]  /*5c30*/  LOP3.LUT R0, R0, 0xffffff80, RZ, 0xc0, !PT ;  /* 0xffffff8000007812 */ /* 0x000fe200078ec0ff */
[----:B------:R-:W-:Y:S04]  /*5c40*/  IMAD.IADD R34, R31, 0x1, -R34 ;  /* 0x000000011f227824 */ /* 0x000fe800078e0a22 */
[----:B------:R-:W-:Y:S04]  /*5c50*/  IMAD.IADD R0, R32, 0x1, R0 ;  /* 0x0000000120007824 */ /* 0x000fe800078e0200 */
[----:B------:R-:W-:Y:S01]  /*5c60*/  IMAD R34, R34, 0x100000, R0 ;  /* 0x0010000022227824 */ /* 0x000fe200078e0200 */
[----:B---3--:R-:W-:Y:S01]  /*5c70*/  @P6 SEL R90, RZ, 0x1, !P1 ;  /* 0x00000001ff5a6807 */ /* 0x008fe20004800000 */
[----:B----4-:R-:W-:Y:S06]  /*5c80*/  @!P6 BRA `(.L_x_91) ;  /* 0x000000000064e947 */ /* 0x010fec0003800000 */
[----:B------:R-:W-:Y:S01]  /*5c90*/  @P5 IMAD R5, R76, 0x4, R83 ;  /* 0x000000044c055824 */ /* 0x000fe200078e0253 */
[----:B------:R-:W-:Y:S01]  /*5ca0*/  ISETP.NE.AND P1, PT, R90, RZ, PT ;  /* 0x000000ff5a00720c */ /* 0x000fe20003f25270 */
[----:B------:R-:W-:Y:S01]  /*5cb0*/  IMAD.MOV.U32 R54, RZ, RZ, RZ ;  /* 0x000000ffff367224 */ /* 0x000fe200078e00ff */
[----:B------:R-:W-:Y:S01]  /*5cc0*/  BSSY B0, `(.L_x_92) ;  /* 0x000000d000007945 */ /* 0x000fe20003800000 */
[----:B------:R-:W-:Y:S01]  /*5cd0*/  @P5 IMAD.IADD R4, R75, 0x1, R5 ;  /* 0x000000014b045824 */ /* 0x000fe200078e0205 */
[----:B------:R-:W-:Y:S02]  /*5ce0*/  CS2R R50, SRZ ;  /* 0x0000000000327805 */ /* 0x000fe4000001ff00 */
[----:B------:R-:W-:Y:S02]  /*5cf0*/  CS2R R48, SRZ ;  /* 0x0000000000307805 */ /* 0x000fe4000001ff00 */
[----:B------:R-:W-:Y:S02]  /*5d00*/  CS2R R52, SRZ ;  /* 0x0000000000347805 */ /* 0x000fe4000001ff00 */
[----:B------:R-:W-:Y:S02]  /*5d10*/  CS2R R42, SRZ ;  /* 0x00000000002a7805 */ /* 0x000fe4000001ff00 */
[----:B------:R-:W-:Y:S02]  /*5d20*/  CS2R R40, SRZ ;  /* 0x0000000000287805 */ /* 0x000fe4000001ff00 */
[----:B------:R-:W-:Y:S02]  /*5d30*/  CS2R R46, SRZ ;  /* 0x00000000002e7805 */ /* 0x000fe4000001ff00 */
[----:B------:R-:W-:Y:S01]  /*5d40*/  CS2R R44, SRZ ;  /* 0x00000000002c7805 */ /* 0x000fe2000001ff00 */
[----:B------:R-:W-:Y:S06]  /*5d50*/  @P1 BRA `(.L_x_93) ;  /* 0x00000000000c1947 */ /* 0x000fec0003800000 */
[----:B------:R-:W-:Y:S04]  /*5d60*/  SHF.L.U32 R3, R74, 0x1f, RZ ;  /* 0x0000001f4a037819 */ /* 0x000fe800000006ff */
[----:B------:R-:W1:Y:S02]  /*5d70*/  SYNCS.PHASECHK.TRANS64.TRYWAIT P1, [UR48+0x40], R3 ;  /* 0x00004003ff0075a7 */ /* 0x000e640008021130 */
[----:B-1----:R-:W-:Y:S05]  /*5d80*/  @!P1 BRA `(.L_x_94) ;  /* 0x0000002800809947 */ /* 0x002fea0003800000 */
.L_x_93:
[----:B------:R-:W-:Y:S05]  /*5d90*/  BSYNC B0 ;  /* 0x0000000000007941 */ /* 0x000fea0003800000 */
.L_x_92:
[----:B------:R-:W-:Y:S01]  /*5da0*/  ISETP.NE.AND P1, PT, R91, RZ, PT ;  /* 0x000000ff5b00720c */ /* 0x000fe20003f25270 */
[----:B------:R-:W-:Y:S11]  /*5db0*/  HFMA2 R88, -RZ, RZ, 0, 5.9604644775390625e-08 ;  /* 0x00000001ff587431 */ /* 0x000ff600000001ff */
[----:B------:R-:W-:Y:S01]  /*5dc0*/  @!UPT UIADD3 URZ, UPT, UPT, URZ, URZ, URZ ;  /* 0x000000fffffff290 */ /* 0x000fe2000fffe0ff */
[----:B------:R-:W-:Y:S05]  /*5dd0*/  @P1 WARPSYNC.ALL ;  /* 0x0000000000001948 */ /* 0x000fea0003800000 */
[----:B------:R3:W4:Y:S04]  /*5de0*/  @P1 LDSM.16.M88.4 R48, [R5] ;  /* 0x000000000530183b */ /* 0x0007280000000200 */
[----:B------:R3:W1:Y:S04]  /*5df0*/  @P1 LDSM.16.M88.4 R52, [R4] ;  /* 0x000000000434183b */ /* 0x0006680000000200 */
[----:B------:R3:W1:Y:S04]  /*5e00*/  @P1 LDSM.16.M88.4 R40, [R89+UR48+0x400] ;  /* 0x000400305928183b */ /* 0x0006680008000200 */
[----:B------:R3:W1:Y:S02]  /*5e10*/  @P1 LDSM.16.M88.4 R44, [R82+0x400] ;  /* 0x00040000522c183b */ /* 0x0006640000000200 */
.L_x_91:
[----:B------:R-:W-:Y:S05]  /*5e20*/  BSYNC B1 ;  /* 0x0000000000017941 */ /* 0x000fea0003800000 */
.L_x_90:
[----:B-1----:R-:W-:Y:S04]  /*5e30*/  SHF.R.U32.HI R0, RZ, 0x15, R34 ;  /* 0x00000015ff007819 */ /* 0x002fe80000011622 */
[----:B------:R-:W-:Y:S01]  /*5e40*/  LOP3.LUT P1, RZ, R0, 0x3, R69, 0x48, !PT ;  /* 0x0000000300ff7812 */ /* 0x000fe20007824845 */
[----:B------:R-:W-:Y:S01]  /*5e50*/  @!UPT UIADD3 URZ, UPT, UPT, URZ, URZ, URZ ;  /* 0x000000fffffff290 */ /* 0x000fe2000fffe0ff */
[----:B--2---:R-:W-:Y:S11]  /*5e60*/  @P0 BRA `(.L_x_95) ;  /* 0x0000000000080947 */ /* 0x004ff60003800000 */
[----:B------:R-:W1:Y:S02]  /*5e70*/  SYNCS.PHASECHK.TRANS64.TRYWAIT P0, [R86+URZ+0xb0], R2 ;  /* 0x0000b002560075a7 */ /* 0x000e6400080011ff */
[----:B-1----:R-:W-:Y:S05]  /*5e80*/  @!P0 BRA `(.L_x_96) ;  /* 0x0000002800588947 */ /* 0x002fea0003800000 */
.L_x_95:
[----:B------:R-:W-:Y:S05]  /*5e90*/  @!P1 BRA `(.L_x_97) ;  /* 0x0000000000409947 */ /* 0x000fea0003800000 */
[----:B------:R-:W3:Y:S01]  /*5ea0*/  LDCU.64 UR8, c[0x4][0x70] ;  /* 0x01000e00ff0877ac */ /* 0x000ee20008000a00 */
[----:B------:R-:W-:Y:S01]  /*5eb0*/  MOV R3, 0x0 ;  /* 0x0000000000037802 */ /* 0x000fe20000000f00 */
[----:B------:R-:W-:Y:S02]  /*5ec0*/  HFMA2 R12, -RZ, RZ, 0, 5.9604644775390625e-08 ;  /* 0x00000001ff0c7431 */ /* 0x000fe400000001ff */
[----:B------:R-:W-:Y:S02]  /*5ed0*/  IMAD.MOV.U32 R8, RZ, RZ, 0x192 ;  /* 0x00000192ff087424 */ /* 0x000fe400078e00ff */
[----:B------:R-:W-:Y:S01]  /*5ee0*/  IMAD.MOV.U32 R13, RZ, RZ, RZ ;  /* 0x000000ffff0d7224 */ /* 0x000fe200078e00ff */
[----:B------:R-:W2:Y:S01]  /*5ef0*/  LDCU.64 UR6, c[0x4][0x78] ;  /* 0x01000f00ff0677ac */ /* 0x000ea20008000a00 */
[----:B-1----:R-:W1:Y:S01]  /*5f00*/  LDC.64 R2, c[0x4][R3] ;  /* 0x0100000003027b82 */ /* 0x002e620000000a00 */
[----:B------:R-:W5:Y:S01]  /*5f10*/  LDCU.64 UR4, c[0x4][0x10] ;  /* 0x01000200ff0477ac */ /* 0x000f620008000a00 */
[----:B---3--:R-:W-:Y:S01]  /*5f20*/  MOV R5, UR9 ;  /* 0x0000000900057c02 */ /* 0x008fe20008000f00 */
[----:B------:R-:W-:Y:S01]  /*5f30*/  IMAD.U32 R4, RZ, RZ, UR8 ;  /* 0x00000008ff047e24 */ /* 0x000fe2000f8e00ff */
[----:B--2---:R-:W-:Y:S01]  /*5f40*/  MOV R7, UR7 ;  /* 0x0000000700077c02 */ /* 0x004fe20008000f00 */
[----:B------:R-:W-:Y:S01]  /*5f50*/  IMAD.U32 R6, RZ, RZ, UR6 ;  /* 0x00000006ff067e24 */ /* 0x000fe2000f8e00ff */
[----:B-----5:R-:W-:Y:S01]  /*5f60*/  MOV R11, UR5 ;  /* 0x00000005000b7c02 */ /* 0x020fe20008000f00 */
[----:B------:R-:W-:Y:S02]  /*5f70*/  IMAD.U32 R10, RZ, RZ, UR4 ;  /* 0x00000004ff0a7e24 */ /* 0x000fe4000f8e00ff */
[----:B------:R-:W-:Y:S07]  /*5f80*/  LEPC R20, `(.L_x_97) ;  /* 0x000000001014794e */ /* 0x000fee0000000000 */
[----:B-1--4-:R-:W-:Y:S05]  /*5f90*/  CALL.ABS.NOINC R2 ;  /* 0x0000000002007343 */ /* 0x012fea0003c00000 */
.L_x_97:
[----:B------:R-:W-:Y:S05]  /*5fa0*/  WARPSYNC.ALL ;  /* 0x0000000000007948 */ /* 0x000fea0003800000 */
[----:B------:R-:W-:Y:S01]  /*5fb0*/  R2UR UR4, R34 ;  /* 0x00000000220472ca */ /* 0x000fe200000e0000 */
[----:B------:R-:W-:Y:S01]  /*5fc0*/  BSSY.RECONVERGENT B0, `(.L_x_98) ;  /* 0x000003c000007945 */ /* 0x000fe20003800200 */
[----:B------:R-:W-:Y:S02]  /*5fd0*/  SHF.L.U32 R87, R76, 0x2, RZ ;  /* 0x000000024c577819 */ /* 0x000fe400000006ff */
[----:B------:R-:W-:Y:S02]  /*5fe0*/  ISETP.NE.AND P0, PT, R77, RZ, PT ;  /* 0x000000ff4d00720c */ /* 0x000fe40003f05270 */
[----:B------:R-:W-:Y:S04]  /*5ff0*/  IADD3 R83, PT, PT, R83, R87, RZ ;  /* 0x0000005753537210 */ /* 0x000fe80007ffe0ff */
[----:B------:R-:W-:Y:S03]  /*6000*/  IADD3 R85, PT, PT, R75, R83, RZ ;  /* 0x000000534b557210 */ /* 0x000fe60007ffe0ff */
[----:B---3--:R-:W2:Y:S02]  /*6010*/  LDTM.16dp128bit.x8 R4, tmem[UR4] ;  /* 0x00000004000479ee */ /* 0x008ea40008180000 */
[C---:B--2---:R-:W-:Y:S01]  /*6020*/  FMUL R0, R33.reuse, R4 ;  /* 0x0000000421007220 */ /* 0x044fe20000400000 */
[C---:B-1----:R-:W-:Y:S01]  /*6030*/  FMUL R2, R33.reuse, R5 ;  /* 0x0000000521027220 */ /* 0x042fe20000400000 */
[C---:B------:R-:W-:Y:S01]  /*6040*/  FMUL R3, R33.reuse, R6 ;  /* 0x0000000621037220 */ /* 0x040fe20000400000 */
[----:B------:R-:W-:Y:S01]  /*6050*/  FMUL R7, R33, R7 ;  /* 0x0000000721077220 */ /* 0x000fe20000400000 */
[----:B------:R-:W-:Y:S01]  /*6060*/  FFMA R36, R35, R40, R0 ;  /* 0x0000002823247223 */ /* 0x000fe20000000000 */
        /* <DEDUP_REMOVED lines=10> */
[----:B------:R1:W-:Y:S01]  /*6110*/  STSM.16.M88.4 [R84+0x400], R36 ;  /* 0x0004002454007844 */ /* 0x0003e20000000200 */
[----:B------:R-:W-:Y:S01]  /*6120*/  FMUL R9, R33, R13 ;  /* 0x0000000d21097220 */ /* 0x000fe20000400000 */
[----:B------:R-:W-:Y:S01]  /*6130*/  FFMA R6, R35, R46, R6 ;  /* 0x0000002e23067223 */ /* 0x000fe20000000006 */
[----:B------:R-:W-:Y:S01]  /*6140*/  FMUL R10, R33, R14 ;  /* 0x0000000e210a7220 */ /* 0x000fe20000400000 */
[----:B------:R-:W-:Y:S01]  /*6150*/  FFMA R7, R35, R47, R11 ;  /* 0x0000002f23077223 */ /* 0x000fe2000000000b */
[----:B------:R-:W-:Y:S01]  /*6160*/  FMUL R15, R33, R15 ;  /* 0x0000000f210f7220 */ /* 0x000fe20000400000 */
[----:B----4-:R-:W-:Y:S01]  /*6170*/  FFMA R8, R35, R48, R8 ;  /* 0x0000003023087223 */ /* 0x010fe20000000008 */
        /* <DEDUP_REMOVED lines=8> */
[C---:B------:R-:W-:Y:S01]  /*6200*/  FFMA R12, R35.reuse, R52, R12 ;  /* 0x00000034230c7223 */ /* 0x040fe2000000000c */
[C---:B------:R-:W-:Y:S01]  /*6210*/  FFMA R13, R35.reuse, R53, R13 ;  /* 0x00000035230d7223 */ /* 0x040fe2000000000d */
[C---:B------:R-:W-:Y:S01]  /*6220*/  FFMA R14, R35.reuse, R54, R14 ;  /* 0x00000036230e7223 */ /* 0x040fe2000000000e */
[----:B------:R1:W-:Y:S01]  /*6230*/  STSM.16.M88.4 [R83], R8 ;  /* 0x0000000853007844 */ /* 0x0003e20000000200 */
[----:B------:R-:W-:Y:S05]  /*6240*/  FFMA R15, R35, R55, R19 ;  /* 0x00000037230f7223 */ /* 0x000fea0000000013 */
[----:B------:R1:W-:Y:S01]  /*6250*/  STSM.16.M88.4 [R85], R12 ;  /* 0x0000000c55007844 */ /* 0x0003e20000000200 */
[----:B------:R-:W-:Y:S01]  /*6260*/  @!PT LDS RZ, [RZ] ;  /* 0x00000000fffff984 */ /* 0x000fe20000000800 */
[----:B------:R-:W-:Y:S01]  /*6270*/  @!PT LDS RZ, [RZ] ;  /* 0x00000000fffff984 */ /* 0x000fe20000000800 */
[----:B------:R-:W-:Y:S01]  /*6280*/  @!PT LDS RZ, [RZ] ;  /* 0x00000000fffff984 */ /* 0x000fe20000000800 */
[----:B------:R-:W-:Y:S01]  /*6290*/  @!PT LDS RZ, [RZ] ;  /* 0x00000000fffff984 */ /* 0x000fe20000000800 */
[----:B------:R2:W-:Y:S06]  /*62a0*/  MEMBAR.ALL.CTA ;  /* 0x0000000000007992 */ /* 0x0005ec0000008000 */
[----:B--2---:R-:W2:Y:S02]  /*62b0*/  FENCE.VIEW.ASYNC.S ;  /* 0x00000000000073c6 */ /* 0x004ea40000000000 */
[----:B--2---:R-:W-:Y:S06]  /*62c0*/  BAR.SYNC.DEFER_BLOCKING 0x1, 0x80 ;  /* 0x0042000000007b1d */ /* 0x004fec0000010000 */
[----:B------:R-:W-:Y:S05]  /*62d0*/  @P0 BRA `(.L_x_99) ;  /* 0x0000000000280947 */ /* 0x000fea0003800000 */
[----:B------:R-:W-:Y:S02]  /*62e0*/  UIADD3 UR4, UPT, UPT, UR48, 0x400, URZ ;  /* 0x0000040030047890 */ /* 0x000fe4000fffe0ff */
[----:B------:R-:W-:Y:S01]  /*62f0*/  UIADD3 UR6, UP0, UPT, UR52, 0x680, URZ ;  /* 0x0000068034067890 */ /* 0x000fe2000ff1e0ff */
[----:B------:R-:W-:Y:S03]  /*6300*/  UMOV UR43, UR36 ;  /* 0x00000024002b7c82 */ /* 0x000fe60008000000 */
[----:B------:R-:W-:Y:S01]  /*6310*/  MOV R70, UR4 ;  /* 0x0000000400467c02 */ /* 0x000fe20008000f00 */
[----:B------:R-:W-:Y:S03]  /*6320*/  UIADD3.X UR7, UPT, UPT, URZ, UR53, URZ, UP0, !UPT ;  /* 0x00000035ff077290 */ /* 0x000fe600087fe4ff */
[----:B------:R-:W-:Y:S11]  /*6330*/  R2UR UR40, R70 ;  /* 0x00000000462872ca */ /* 0x000ff600000e0000 */
[----:B------:R-:W-:Y:S02]  /*6340*/  @!UPT UIADD3 URZ, UPT, UPT, URZ, URZ, URZ ;  /* 0x000000fffffff290 */ /* 0x000fe4000fffe0ff */
[----:B------:R2:W-:Y:S01]  /*6350*/  UTMASTG.3D [UR40], [UR6] ;  /* 0x00000028060073b5 */ /* 0x0005e20008010000 */
[----:B------:R0:W-:Y:S01]  /*6360*/  UTMACMDFLUSH ;  /* 0x00000000000079b7 */ /* 0x0001e20000000000 */
[----:B--2---:R-:W-:Y:S04]  /*6370*/  DEPBAR.LE SB0, 0x1 ;  /* 0x000080400000791a */ /* 0x004fe80000000000 */
.L_x_99:
[----:B------:R-:W-:Y:S05]  /*6380*/  BSYNC.RECONVERGENT B0 ;  /* 0x0000000000007941 */ /* 0x000fea0003800200 */
.L_x_98:
[----:B------:R-:W-:Y:S01]  /*6390*/  BAR.SYNC.DEFER_BLOCKING 0x1, 0x80 ;  /* 0x0042000000007b1d */ /* 0x000fe20000010000 */
[----:B------:R-:W-:Y:S01]  /*63a0*/  ISETP.NE.AND P1, PT, R81, RZ, PT ;  /* 0x000000ff5100720c */ /* 0x000fe20003f25270 */
[----:B------:R-:W-:Y:S01]  /*63b0*/  UISETP.NE.AND UP0, UPT, UR49, URZ, UPT ;  /* 0x000000ff3100728c */ /* 0x000fe2000bf05270 */
[----:B------:R-:W-:Y:S11]  /*63c0*/  LEA R2, R88, UR48, 0x3 ;  /* 0x0000003058027c11 */ /* 0x000ff6000f8e18ff */
[----:B------:R-:W-:Y:S01]  /*63d0*/  @P1 SHF.L.U32 R3, R74, 0x1f, RZ ;  /* 0x0000001f4a031819 */ /* 0x000fe200000006ff */
[----:B------:R-:W-:Y:S06]  /*63e0*/  BRA.U !UP0, `(.L_x_100) ;  /* 0x0000000108247547 */ /* 0x000fec000b800000 */
[----:B-1----:R-:W-:Y:S01]  /*63f0*/  IMAD.U32 R4, RZ, RZ, UR51 ;  /* 0x00000033ff047e24 */ /* 0x002fe2000f8e00ff */
[----:B------:R-:W-:Y:S01]  /*6400*/  MOV R0, UR37 ;  /* 0x0000002500007c02 */ /* 0x000fe20008000f00 */
[----:B------:R-:W-:Y:S03]  /*6410*/  UIADD3 UR51, UPT, UPT, UR51, 0x1, URZ ;  /* 0x0000000133337890 */ /* 0x000fe6000fffe0ff */
[----:B------:R-:W-:Y:S01]  /*6420*/  @P1 LEA R4, R4, UR48, 0x3 ;  /* 0x0000003004041c11 */ /* 0x000fe2000f8e18ff */
[----:B------:R-:W-:Y:S04]  /*6430*/  UISETP.NE.AND UP0, UPT, UR51, 0x4, UPT ;  /* 0x000000043300788c */ /* 0x000fe8000bf05270 */
[----:B------:R-:W-:Y:S01]  /*6440*/  @P1 VIADD R4, R4, 0x60 ;  /* 0x0000006004041836 */ /* 0x000fe20000000000 */
[----:B------:R-:W-:Y:S04]  /*6450*/  USEL UR51, UR51, URZ, UP0 ;  /* 0x000000ff33337287 */ /* 0x000fe80008000000 */
[----:B------:R-:W-:Y:S04]  /*6460*/  @P1 PRMT R0, R0, 0x654, R4 ;  /* 0x0000065400001816 */ /* 0x000fe80000000004 */
[----:B------:R2:W-:Y:S04]  /*6470*/  @P1 SYNCS.ARRIVE.TRANS64.RED.A1T0 RZ, [R0+URZ], RZ ;  /* 0x000000ff00ff19a7 */ /* 0x0005e800081004ff */
.L_x_100:
[----:B------:R-:W3:Y:S01]  /*6480*/  @P1 SYNCS.PHASECHK.TRANS64.TRYWAIT P0, [R2+URZ+0x40], R3 ;  /* 0x00004003020015a7 */ /* 0x000ee200080011ff */
[----:B------:R-:W-:Y:S01]  /*6490*/  BSSY B1, `(.L_x_101) ;  /* 0x0000017000017945 */ /* 0x000fe20003800000 */
[----:B---3--:R-:W-:Y:S03]  /*64a0*/  @P1 SEL R90, RZ, 0x1, !P0 ;  /* 0x00000001ff5a1807 */ /* 0x008fe60004000000 */
[----:B------:R-:W-:Y:S05]  /*64b0*/  @!P1 BRA `(.L_x_102) ;  /* 0x0000000000509947 */ /* 0x000fea0003800000 */
[----:B------:R-:W-:Y:S01]  /*64c0*/  ISETP.NE.AND P1, PT, R91, RZ, PT ;  /* 0x000000ff5b00720c */ /* 0x000fe20003f25270 */
[----:B------:R-:W-:Y:S01]  /*64d0*/  BSSY B0, `(.L_x_103) ;  /* 0x000000a000007945 */ /* 0x000fe20003800000 */
[----:B------:R-:W-:Y:S11]  /*64e0*/  ISETP.NE.AND P0, PT, R90, RZ, PT ;  /* 0x000000ff5a00720c */ /* 0x000ff60003f05270 */
[----:B-1----:R-:W-:Y:S04]  /*64f0*/  @P1 IMAD R5, R88, 0x2000, R89 ;  /* 0x0000200058051824 */ /* 0x002fe800078e0259 */
[----:B------:R-:W-:Y:S05]  /*6500*/  @P1 VIADD R4, R5, UR48 ;  /* 0x0000003005041c36 */ /* 0x000fea0008000000 */
[----:B------:R-:W-:Y:S01]  /*6510*/  @P1 IADD3 R3, PT, PT, R87, R4, RZ ;  /* 0x0000000457031210 */ /* 0x000fe20007ffe0ff */
[----:B------:R-:W-:Y:S01]  /*6520*/  @P1 IMAD.IADD R4, R75, 0x1, R4 ;  /* 0x000000014b041824 */ /* 0x000fe200078e0204 */
[----:B------:R-:W-:Y:S06]  /*6530*/  @P0 BRA `(.L_x_104) ;  /* 0x00000000000c0947 */ /* 0x000fec0003800000 */
[----:B--2---:R-:W-:Y:S04]  /*6540*/  SHF.L.U32 R0, R74, 0x1f, RZ ;  /* 0x0000001f4a007819 */ /* 0x004fe800000006ff */
[----:B------:R-:W1:Y:S02]  /*6550*/  SYNCS.PHASECHK.TRANS64.TRYWAIT P0, [R2+URZ+0x40], R0 ;  /* 0x00004000020075a7 */ /* 0x000e6400080011ff */
[----:B-1----:R-:W-:Y:S05]  /*6560*/  @!P0 BRA `(.L_x_105) ;  /* 0x0000002000b48947 */ /* 0x002fea0003800000 */
.L_x_104:
[----:B------:R-:W-:Y:S05]  /*6570*/  BSYNC B0 ;  /* 0x0000000000007941 */ /* 0x000fea0003800000 */
.L_x_103:
[----:B------:R-:W-:Y:S02]  /*6580*/  ISETP.NE.AND P0, PT, R91, RZ, PT ;  /* 0x000000ff5b00720c */ /* 0x000fe40003f05270 */
[----:B------:R-:W-:Y:S11]  /*6590*/  IADD3 R88, PT, PT, R88, 0x1, RZ ;  /* 0x0000000158587810 */ /* 0x000ff60007ffe0ff */
[----:B-12---:R-:W-:Y:S01]  /*65a0*/  @P0 IMAD.IADD R0, R75, 0x1, R3 ;  /* 0x000000014b000824 */ /* 0x006fe200078e0203 */
[----:B------:R-:W-:Y:S05]  /*65b0*/  @P0 WARPSYNC.ALL ;  /* 0x0000000000000948 */ /* 0x000fea0003800000 */
[----:B------:R3:W4:Y:S04]  /*65c0*/  @P0 LDSM.16.M88.4 R40, [R5+UR48+0x400] ;  /* 0x000400300528083b */ /* 0x0007280008000200 */
[----:B------:R3:W1:Y:S04]  /*65d0*/  @P0 LDSM.16.M88.4 R44, [R4+0x400] ;  /* 0x00040000042c083b */ /* 0x0006680000000200 */
[----:B------:R3:W2:Y:S04]  /*65e0*/  @P0 LDSM.16.M88.4 R48, [R3+0x400] ;  /* 0x000400000330083b */ /* 0x0006a80000000200 */
[----:B------:R3:W1:Y:S02]  /*65f0*/  @P0 LDSM.16.M88.4 R52, [R0+0x400] ;  /* 0x000400000034083b */ /* 0x0006640000000200 */
.L_x_102:
[----:B------:R-:W-:Y:S05]  /*6600*/  BSYNC B1 ;  /* 0x0000000000017941 */ /* 0x000fea0003800000 */
.L_x_101:
[----:B--23--:R-:W-:Y:S05]  /*6610*/  VIADD R0, R34, 0x20 ;  /* 0x0000002022007836 */ /* 0x00cfea0000000000 */
[----:B------:R-:W-:Y:S04]  /*6620*/  SHF.R.U32.HI R0, RZ, 0x15, R0 ;  /* 0x00000015ff007819 */ /* 0x000fe80000011600 */
[----:B------:R-:W-:Y:S11]  /*6630*/  LOP3.LUT P0, RZ, R0, 0x3, R69, 0x48, !PT ;  /* 0x0000000300ff7812 */ /* 0x000ff60007804845 */
[----:B------:R-:W-:Y:S02]  /*6640*/  @!UPT UIADD3 URZ, UPT, UPT, URZ, URZ, URZ ;  /* 0x000000fffffff290 */ /* 0x000fe4000fffe0ff */
[----:B------:R-:W-:Y:S05]  /*6650*/  @!P0 BRA `(.L_x_106) ;  /* 0x0000000000408947 */ /* 0x000fea0003800000 */
[----:B------:R-:W2:Y:S01]  /*6660*/  LDCU.64 UR8, c[0x4][0x70] ;  /* 0x01000e00ff0877ac */ /* 0x000ea20008000a00 */
[----:B------:R-:W-:Y:S01]  /*6670*/  MOV R3, 0x0 ;  /* 0x0000000000037802 */ /* 0x000fe20000000f00 */
[----:B-1----:R-:W-:Y:S02]  /*6680*/  HFMA2 R12, -RZ, RZ, 0, 5.9604644775390625e-08 ;  /* 0x00000001ff0c7431 */ /* 0x002fe400000001ff */
[----:B------:R-:W-:Y:S02]  /*6690*/  IMAD.MOV.U32 R8, RZ, RZ, 0x192 ;  /* 0x00000192ff087424 */ /* 0x000fe400078e00ff */
[----:B------:R-:W-:Y:S01]  /*66a0*/  IMAD.MOV.U32 R13, RZ, RZ, RZ ;  /* 0x000000ffff0d7224 */ /* 0x000fe200078e00ff */
[----:B------:R-:W1:Y:S01]  /*66b0*/  LDCU.64 UR6, c[0x4][0x78] ;  /* 0x01000f00ff0677ac */ /* 0x000e620008000a00 */
[----:B------:R-:W3:Y:S01]  /*66c0*/  LDC.64 R2, c[0x4][R3] ;  /* 0x0100000003027b82 */ /* 0x000ee20000000a00 */
[----:B------:R-:W5:Y:S01]  /*66d0*/  LDCU.64 UR4, c[0x4][0x10] ;  /* 0x01000200ff0477ac */ /* 0x000f620008000a00 */
[----:B--2---:R-:W-:Y:S01]  /*66e0*/  MOV R5, UR9 ;  /* 0x0000000900057c02 */ /* 0x004fe20008000f00 */
[----:B------:R-:W-:Y:S01]  /*66f0*/  IMAD.U32 R4, RZ, RZ, UR8 ;  /* 0x00000008ff047e24 */ /* 0x000fe2000f8e00ff */
[----:B-1----:R-:W-:Y:S01]  /*6700*/  MOV R7, UR7 ;  /* 0x0000000700077c02 */ /* 0x002fe20008000f00 */
[----:B------:R-:W-:Y:S01]  /*6710*/  IMAD.U32 R6, RZ, RZ, UR6 ;  /* 0x00000006ff067e24 */ /* 0x000fe2000f8e00ff */
[----:B-----5:R-:W-:Y:S01]  /*6720*/  MOV R11, UR5 ;  /* 0x00000005000b7c02 */ /* 0x020fe20008000f00 */
[----:B------:R-:W-:Y:S02]  /*6730*/  IMAD.U32 R10, RZ, RZ, UR4 ;  /* 0x00000004ff0a7e24 */ /* 0x000fe4000f8e00ff */
[----:B------:R-:W-:Y:S07]  /*6740*/  LEPC R20, `(.L_x_106) ;  /* 0x000000001014794e */ /* 0x000fee0000000000 */
[----:B---34-:R-:W-:Y:S05]  /*6750*/  CALL.ABS.NOINC R2 ;  /* 0x0000000002007343 */ /* 0x018fea0003c00000 */
.L_x_106:
[----:B------:R-:W-:Y:S05]  /*6760*/  WARPSYNC.ALL ;  /* 0x0000000000007948 */ /* 0x000fea0003800000 */
[----:B------:R-:W-:Y:S01]  /*6770*/  R2UR UR4, R34 ;  /* 0x00000000220472ca */ /* 0x000fe200000e0000 */
[----:B------:R-:W-:Y:S01]  /*6780*/  BSSY.RECONVERGENT B0, `(.L_x_107) ;  /* 0x0000040000007945 */ /* 0x000fe20003800200 */
[----:B------:R-:W-:Y:S02]  /*6790*/  ISETP.NE.AND P6, PT, R81, RZ, PT ;  /* 0x000000ff5100720c */ /* 0x000fe40003fc5270 */
[----:B------:R-:W-:Y:S02]  /*67a0*/  ISETP.NE.AND P0, PT, R77, RZ, PT ;  /* 0x000000ff4d00720c */ /* 0x000fe40003f05270 */
[----:B------:R-:W-:Y:S07]  /*67b0*/  MOV R20, UR51 ;  /* 0x0000003300147c02 */ /* 0x000fee0008000f00 */
[----:B-1----:R-:W1:Y:S02]  /*67c0*/  LDTM.16dp128bit.x8 R4, tmem[UR4+0x20] ;  /* 0x00002004000479ee */ /* 0x002e640008180000 */
[----:B------:R-:W-:Y:S01]  /*67d0*/  @P6 LEA R20, R20, UR48, 0x3 ;  /* 0x0000003014146c11 */ /* 0x000fe2000f8e18ff */
[C---:B-1----:R-:W-:Y:S01]  /*67e0*/  FMUL R0, R33.reuse, R4 ;  /* 0x0000000421007220 */ /* 0x042fe20000400000 */
[C---:B------:R-:W-:Y:S01]  /*67f0*/  FMUL R2, R33.reuse, R5 ;  /* 0x0000000521027220 */ /* 0x040fe20000400000 */
[C---:B------:R-:W-:Y:S01]  /*6800*/  FMUL R3, R33.reuse, R6 ;  /* 0x0000000621037220 */ /* 0x040fe20000400000 */
[----:B------:R-:W-:Y:S01]  /*6810*/  FMUL R7, R33, R7 ;  /* 0x0000000721077220 */ /* 0x000fe20000400000 */
[----:B----4-:R-:W-:Y:S01]  /*6820*/  FFMA R36, R35, R40, R0 ;  /* 0x0000002823247223 */ /* 0x010fe20000000000 */
        /* <DEDUP_REMOVED lines=28> */
[----:B------:R1:W-:Y:S01]  /*69f0*/  STSM.16.M88.4 [R83+0x2000], R8 ;  /* 0x0020000853007844 */ /* 0x0003e20000000200 */
[----:B------:R-:W-:Y:S01]  /*6a00*/  FFMA R15, R35, R55, R19 ;  /* 0x00000037230f7223 */ /* 0x000fe20000000013 */
[----:B------:R-:W-:Y:S02]  /*6a10*/  MOV R16, UR37 ;  /* 0x0000002500107c02 */ /* 0x000fe40008000f00 */
[----:B------:R-:W-:Y:S02]  /*6a20*/  @P6 IADD3 R17, PT, PT, R20, 0x60, RZ ;  /* 0x0000006014116810 */ /* 0x000fe40007ffe0ff */
[----:B------:R1:W-:Y:S01]  /*6a30*/  STSM.16.M88.4 [R85+0x2000], R12 ;  /* 0x0020000c55007844 */ /* 0x0003e20000000200 */
[----:B------:R-:W-:Y:S02]  /*6a40*/  LEA R0, R88, UR48, 0x3 ;  /* 0x0000003058007c11 */ /* 0x000fe4000f8e18ff */
[----:B------:R-:W-:Y:S01]  /*6a50*/  @P6 PRMT R16, R16, 0x654, R17 ;  /* 0x0000065410106816 */ /* 0x000fe20000000011 */
[----:B------:R-:W-:Y:S01]  /*6a60*/  @!PT LDS RZ, [RZ] ;  /* 0x00000000fffff984 */ /* 0x000fe20000000800 */
[----:B------:R-:W-:Y:S01]  /*6a70*/  @!PT LDS RZ, [RZ] ;  /* 0x00000000fffff984 */ /* 0x000fe20000000800 */
[----:B------:R-:W-:Y:S01]  /*6a80*/  @!PT LDS RZ, [RZ] ;  /* 0x00000000fffff984 */ /* 0x000fe20000000800 */
[----:B------:R-:W-:Y:S01]  /*6a90*/  @!PT LDS RZ, [RZ] ;  /* 0x00000000fffff984 */ /* 0x000fe20000000800 */
[----:B------:R2:W-:Y:S06]  /*6aa0*/  MEMBAR.ALL.CTA ;  /* 0x0000000000007992 */ /* 0x0005ec0000008000 */
[----:B--2---:R-:W2:Y:S01]  /*6ab0*/  FENCE.VIEW.ASYNC.S ;  /* 0x00000000000073c6 */ /* 0x004ea20000000000 */
[----:B------:R-:W-:Y:S01]  /*6ac0*/  @P6 SHF.L.U32 R2, R74, 0x1f, RZ ;  /* 0x0000001f4a026819 */ /* 0x000fe200000006ff */
[----:B--2---:R-:W-:Y:S06]  /*6ad0*/  BAR.SYNC.DEFER_BLOCKING 0x1, 0x80 ;  /* 0x0042000000007b1d */ /* 0x004fec0000010000 */
[----:B------:R-:W-:Y:S05]  /*6ae0*/  @P0 BRA `(.L_x_108) ;  /* 0x0000000000240947 */ /* 0x000fea0003800000 */
[----:B------:R-:W-:Y:S02]  /*6af0*/  UIADD3 UR8, UP0, UPT, UR52, 0x680, URZ ;  /* 0x0000068034087890 */ /* 0x000fe4000ff1e0ff */
[----:B------:R-:W-:Y:S02]  /*6b00*/  UIADD3 UR5, UPT, UPT, UR41, 0x20, URZ ;  /* 0x0000002029057890 */ /* 0x000fe4000fffe0ff */
[----:B------:R-:W-:Y:S02]  /*6b10*/  UIADD3 UR4, UPT, UPT, UR48, 0x2400, URZ ;  /* 0x0000240030047890 */ /* 0x000fe4000fffe0ff */
[----:B------:R-:W-:Y:S01]  /*6b20*/  UIADD3.X UR9, UPT, UPT, URZ, UR53, URZ, UP0, !UPT ;  /* 0x00000035ff097290 */ /* 0x000fe200087fe4ff */
[----:B------:R-:W-:Y:S01]  /*6b30*/  UMOV UR6, UR42 ;  /* 0x0000002a00067c82 */ /* 0x000fe20008000000 */
[----:B------:R-:W-:Y:S07]  /*6b40*/  UMOV UR7, UR36 ;  /* 0x0000002400077c82 */ /* 0x000fee0008000000 */
[----:B------:R2:W-:Y:S01]  /*6b50*/  UTMASTG.3D [UR4], [UR8] ;  /* 0x00000004080073b5 */ /* 0x0005e20008010000 */
[----:B------:R0:W-:Y:S01]  /*6b60*/  UTMACMDFLUSH ;  /* 0x00000000000079b7 */ /* 0x0001e20000000000 */
[----:B--2---:R-:W-:Y:S04]  /*6b70*/  DEPBAR.LE SB0, 0x1 ;  /* 0x000080400000791a */ /* 0x004fe80000000000 */
.L_x_108:
[----:B------:R-:W-:Y:S05]  /*6b80*/  BSYNC.RECONVERGENT B0 ;  /* 0x0000000000007941 */ /* 0x000fea0003800200 */
.L_x_107:
[----:B------:R-:W-:Y:S01]  /*6b90*/  BAR.SYNC.DEFER_BLOCKING 0x1, 0x80 ;  /* 0x0042000000007b1d */ /* 0x000fe20000010000 */
[----:B------:R-:W-:Y:S04]  /*6ba0*/  UIADD3 UR40, UPT, UPT, UR51, 0x1, URZ ;  /* 0x0000000133287890 */ /* 0x000fe8000fffe0ff */
[----:B------:R-:W-:Y:S04]  /*6bb0*/  UISETP.NE.AND UP0, UPT, UR40, 0x4, UPT ;  /* 0x000000042800788c */ /* 0x000fe8000bf05270 */
[----:B------:R-:W-:Y:S01]  /*6bc0*/  USEL UR40, UR40, URZ, UP0 ;  /* 0x000000ff28287287 */ /* 0x000fe20008000000 */
[----:B------:R2:W-:Y:S01]  /*6bd0*/  @P6 SYNCS.ARRIVE.TRANS64.RED.A1T0 RZ, [R16+URZ], RZ ;  /* 0x000000ff10ff69a7 */ /* 0x0005e200081004ff */
[----:B------:R-:W-:Y:S01]  /*6be0*/  BSSY B1, `(.L_x_109) ;  /* 0x0000018000017945 */ /* 0x000fe20003800000 */
[----:B------:R-:W3:Y:S02]  /*6bf0*/  @P6 SYNCS.PHASECHK.TRANS64.TRYWAIT P0, [R0+URZ+0x40], R2 ;  /* 0x00004002000065a7 */ /* 0x000ee400080011ff */
[----:B---3--:R-:W-:Y:S01]  /*6c00*/  @P6 SEL R90, RZ, 0x1, !P0 ;  /* 0x00000001ff5a6807 */ /* 0x008fe20004000000 */
[----:B--2---:R-:W-:Y:S06]  /*6c10*/  @!P6 BRA `(.L_x_110) ;  /* 0x000000000050e947 */ /* 0x004fec0003800000 */
        /* <DEDUP_REMOVED lines=8> */
[----:B------:R-:W-:Y:S04]  /*6ca0*/  SHF.L.U32 R5, R74, 0x1f, RZ ;  /* 0x0000001f4a057819 */ /* 0x000fe800000006ff */
[----:B------:R-:W1:Y:S02]  /*6cb0*/  SYNCS.PHASECHK.TRANS64.TRYWAIT P0, [R0+URZ+0x40], R5 ;  /* 0x00004005000075a7 */ /* 0x000e6400080011ff */
[----:B-1----:R-:W-:Y:S05]  /*6cc0*/  @!P0 BRA `(.L_x_113) ;  /* 0x0000001800f08947 */ /* 0x002fea0003800000 */
.L_x_112:
[----:B------:R-:W-:Y:S05]  /*6cd0*/  BSYNC B0 ;  /* 0x0000000000007941 */ /* 0x000fea0003800000 */
.L_x_111:
[----:B------:R-:W-:Y:S02]  /*6ce0*/  ISETP.NE.AND P0, PT, R91, RZ, PT ;  /* 0x000000ff5b00720c */ /* 0x000fe40003f05270 */
[----:B------:R-:W-:Y:S11]  /*6cf0*/  IADD3 R88, PT, PT, R88, 0x1, RZ ;  /* 0x0000000158587810 */ /* 0x000ff60007ffe0ff */
[----:B-1----:R-:W-:Y:S01]  /*6d00*/  @P0 IMAD.IADD R0, R75, 0x1, R2 ;  /* 0x000000014b000824 */ /* 0x002fe200078e0202 */
[----:B------:R-:W-:Y:S05]  /*6d10*/  @P0 WARPSYNC.ALL ;  /* 0x0000000000000948 */ /* 0x000fea0003800000 */
[----:B------:R2:W3:Y:S04]  /*6d20*/  @P0 LDSM.16.M88.4 R40, [R4+UR48+0x400] ;  /* 0x000400300428083b */ /* 0x0004e80008000200 */
[----:B------:R2:W4:Y:S04]  /*6d30*/  @P0 LDSM.16.M88.4 R44, [R3+0x400] ;  /* 0x00040000032c083b */ /* 0x0005280000000200 */
[----:B------:R2:W1:Y:S04]  /*6d40*/  @P0 LDSM.16.M88.4 R48, [R2+0x400] ;  /* 0x000400000230083b */ /* 0x0004680000000200 */
[----:B------:R2:W1:Y:S02]  /*6d50*/  @P0 LDSM.16.M88.4 R52, [R0+0x400] ;  /* 0x000400000034083b */ /* 0x0004640000000200 */
.L_x_110:
[----:B------:R-:W-:Y:S05]  /*6d60*/  BSYNC B1 ;  /* 0x0000000000017941 */ /* 0x000fea0003800000 */
.L_x_109:
[----:B--2---:R-:W-:Y:S05]  /*6d70*/  VIADD R0, R34, 0x40 ;  /* 0x0000004022007836 */ /* 0x004fea0000000000 */
        /* <DEDUP_REMOVED lines=20> */
.L_x_114:
        /* <DEDUP_REMOVED lines=12> */
[----:B---3--:R-:W-:Y:S01]  /*6f80*/  FFMA R36, R35, R40, R0 ;  /* 0x0000002823247223 */ /* 0x008fe20000000000 */
[----:B------:R-:W-:Y:S01]  /*6f90*/  FMUL R4, R33, R8 ;  /* 0x0000000821047220 */ /* 0x000fe20000400000 */
[----:B------:R-:W-:Y:S01]  /*6fa0*/  FFMA R37, R35, R41, R2 ;  /* 0x0000002923257223 */ /* 0x000fe20000000002 */
        /* <DEDUP_REMOVED lines=51> */
.L_x_116:
[----:B------:R-:W-:Y:S05]  /*72e0*/  BSYNC.RECONVERGENT B0 ;  /* 0x0000000000007941 */ /* 0x000fea0003800200 */
.L_x_115:
        /* <DEDUP_REMOVED lines=12> */
[----:B------:R-:W-:Y:S04]  /*73b0*/  @P1 IMAD R88, R88, 0x2000, R89 ;  /* 0x0000200058581824 */ /* 0x000fe800078e0259 */
[----:B------:R-:W-:Y:S05]  /*73c0*/  @P1 VIADD R3, R88, UR48 ;  /* 0x0000003058031c36 */ /* 0x000fea0008000000 */
[----:B------:R-:W-:Y:S01]  /*73d0*/  @P1 IADD3 R87, PT, PT, R87, R3, RZ ;  /* 0x0000000357571210 */ /* 0x000fe20007ffe0ff */
[----:B------:R-:W-:Y:S01]  /*73e0*/  @P1 IMAD.IADD R3, R75, 0x1, R3 ;  /* 0x000000014b031824 */ /* 0x000fe200078e0203 */
[----:B------:R-:W-:Y:S06]  /*73f0*/  @P0 BRA `(.L_x_120) ;  /* 0x00000000000c0947 */ /* 0x000fec0003800000 */
[----:B------:R-:W-:Y:S04]  /*7400*/  SHF.L.U32 R0, R74, 0x1f, RZ ;  /* 0x0000001f4a007819 */ /* 0x000fe800000006ff */
[----:B------:R-:W2:Y:S02]  /*7410*/  SYNCS.PHASECHK.TRANS64.TRYWAIT P0, [R2+URZ+0x40], R0 ;  /* 0x00004000020075a7 */ /* 0x000ea400080011ff */
[----:B--2---:R-:W-:Y:S05]  /*7420*/  @!P0 BRA `(.L_x_121) ;  /* 0x00000014002c8947 */ /* 0x004fea0003800000 */
.L_x_120:
[----:B------:R-:W-:Y:S05]  /*7430*/  BSYNC B0 ;  /* 0x0000000000007941 */ /* 0x000fea0003800000 */
.L_x_119:
[----:B------:R-:W-:Y:S11]  /*7440*/  ISETP.NE.AND P0, PT, R91, RZ, PT ;  /* 0x000000ff5b00720c */ /* 0x000ff60003f05270 */
[----:B------:R-:W-:Y:S02]  /*7450*/  @!UPT UIADD3 URZ, UPT, UPT, URZ, URZ, URZ ;  /* 0x000000fffffff290 */ /* 0x000fe4000fffe0ff */
[----:B--2---:R-:W-:Y:S01]  /*7460*/  @P0 IADD3 R0, PT, PT, R75, R87, RZ ;  /* 0x000000574b000210 */ /* 0x004fe20007ffe0ff */
[----:B------:R-:W-:Y:S05]  /*7470*/  @P0 WARPSYNC.ALL ;  /* 0x0000000000000948 */ /* 0x000fea0003800000 */
[----:B------:R2:W3:Y:S04]  /*7480*/  @P0 LDSM.16.M88.4 R40, [R88+UR48+0x400] ;  /* 0x000400305828083b */ /* 0x0004e80008000200 */
[----:B------:R2:W4:Y:S04]  /*7490*/  @P0 LDSM.16.M88.4 R44, [R3+0x400] ;  /* 0x00040000032c083b */ /* 0x0005280000000200 */
[----:B------:R2:W1:Y:S04]  /*74a0*/  @P0 LDSM.16.M88.4 R48, [R87+0x400] ;  /* 0x000400005730083b */ /* 0x0004680000000200 */
[----:B------:R2:W1:Y:S02]  /*74b0*/  @P0 LDSM.16.M88.4 R52, [R0+0x400] ;  /* 0x000400000034083b */ /* 0x0004640000000200 */
.L_x_118:
[----:B------:R-:W-:Y:S05]  /*74c0*/  BSYNC B1 ;  /* 0x0000000000017941 */ /* 0x000fea0003800000 */
.L_x_117:
        /* <DEDUP_REMOVED lines=21> */
.L_x_122:
[----:B------:R-:W-:Y:S01]  /*7620*/  ISETP.NE.AND P0, PT, R77, RZ, PT ;  /* 0x000000ff4d00720c */ /* 0x000fe20003f05270 */
[----:B------:R-:W-:Y:S05]  /*7630*/  WARPSYNC.ALL ;  /* 0x0000000000007948 */ /* 0x000fea0003800000 */
[----:B------:R-:W-:Y:S01]  /*7640*/  R2UR UR4, R34 ;  /* 0x00000000220472ca */ /* 0x000fe200000e0000 */
[----:B------:R-:W-:Y:S01]  /*7650*/  BSSY.RECONVERGENT B0, `(.L_x_123) ;  /* 0x000003c000007945 */ /* 0x000fe20003800200 */
[----:B------:R-:W-:Y:S11]  /*7660*/  R2UR UR5, R86 ;  /* 0x00000000560572ca */ /* 0x000ff600000e0000 */
[----:B-1----:R-:W1:Y:S01]  /*7670*/  LDTM.16dp128bit.x8 R4, tmem[UR4+0x60] ;  /* 0x00006004000479ee */ /* 0x002e620008180000 */
[----:B------:R-:W-:Y:S01]  /*7680*/  NOP ;  /* 0x0000000000007918 */ /* 0x000fe20000000000 */
[----:B------:R-:W-:Y:S04]  /*7690*/  UIADD3 UR5, UPT, UPT, UR5, 0xd0, URZ ;  /* 0x000000d005057890 */ /* 0x000fe8000fffe0ff */
[----:B------:R-:W-:Y:S09]  /*76a0*/  UPRMT UR5, UR37, 0x654, UR5 ;  /* 0x0000065425057896 */ /* 0x000ff20008000005 */
[----:B-1----:R-:W-:Y:S01]  /*76b0*/  SYNCS.ARRIVE.TRANS64.RED.A1T0 RZ, [UR5], RZ ;  /* 0x000000ffffff79a7 */ /* 0x002fe20008100405 */
[C---:B------:R-:W-:Y:S01]  /*76c0*/  FMUL R0, R33.reuse, R4 ;  /* 0x0000000421007220 */ /* 0x040fe20000400000 */
        /* <DEDUP_REMOVED lines=33> */
[----:B------:R-:W-:Y:S05]  /*78e0*/  FFMA R15, R35, R55, R19 ;  /* 0x00000037230f7223 */ /* 0x000fea0000000013 */
[----:B------:R1:W-:Y:S01]  /*78f0*/  STSM.16.M88.4 [R85+0x6000], R12 ;  /* 0x0060000c55007844 */ /* 0x0003e20000000200 */
        /* <DEDUP_REMOVED lines=17> */
.L_x_124:
[----:B------:R-:W-:Y:S05]  /*7a10*/  BSYNC.RECONVERGENT B0 ;  /* 0x0000000000007941 */ /* 0x000fea0003800200 */
.L_x_123:
[----:B------:R-:W-:Y:S01]  /*7a20*/  BAR.SYNC.DEFER_BLOCKING 0x1, 0x80 ;  /* 0x0042000000007b1d */ /* 0x000fe20000010000 */
[----:B------:R-:W-:Y:S01]  /*7a30*/  UISETP.NE.AND UP0, UPT, UR49, -0x4, UPT ;  /* 0xfffffffc3100788c */ /* 0x000fe2000bf05270 */
[----:B------:R-:W-:Y:S08]  /*7a40*/  IADD3 R31, PT, PT, R31, 0x1, RZ ;  /* 0x000000011f1f7810 */ /* 0x000ff00007ffe0ff */
[----:B------:R-:W-:Y:S05]  /*7a50*/  BRA.U !UP0, `(.L_x_125) ;  /* 0x0000000108287547 */ /* 0x000fea000b800000 */
[----:B------:R-:W-:Y:S01]  /*7a60*/  ISETP.NE.AND P0, PT, R81, RZ, PT ;  /* 0x000000ff5100720c */ /* 0x000fe20003f05270 */
[----:B------:R-:W-:Y:S01]  /*7a70*/  IMAD.U32 R2, RZ, RZ, UR51 ;  /* 0x00000033ff027e24 */ /* 0x000fe2000f8e00ff */
[----:B------:R-:W-:Y:S01]  /*7a80*/  UIADD3 UR51, UPT, UPT, UR51, 0x1, URZ ;  /* 0x0000000133337890 */ /* 0x000fe2000fffe0ff */
[----:B------:R-:W-:Y:S03]  /*7a90*/  IMAD.U32 R0, RZ, RZ, UR37 ;  /* 0x00000025ff007e24 */ /* 0x000fe6000f8e00ff */
[----:B------:R-:W-:Y:S04]  /*7aa0*/  UISETP.NE.AND UP0, UPT, UR51, 0x4, UPT ;  /* 0x000000043300788c */ /* 0x000fe8000bf05270 */
[----:B------:R-:W-:Y:S03]  /*7ab0*/  USEL UR51, UR51, URZ, UP0 ;  /* 0x000000ff33337287 */ /* 0x000fe60008000000 */
[----:B------:R-:W-:Y:S05]  /*7ac0*/  @P0 LEA R2, R2, UR48, 0x3 ;  /* 0x0000003002020c11 */ /* 0x000fea000f8e18ff */
[----:B------:R-:W-:Y:S05]  /*7ad0*/  @P0 VIADD R2, R2, 0x60 ;  /* 0x0000006002020836 */ /* 0x000fea0000000000 */
[----:B------:R-:W-:Y:S04]  /*7ae0*/  @P0 PRMT R0, R0, 0x654, R2 ;  /* 0x0000065400000816 */ /* 0x000fe80000000002 */
[----:B------:R2:W-:Y:S03]  /*7af0*/  @P0 SYNCS.ARRIVE.TRANS64.RED.A1T0 RZ, [R0+URZ], RZ ;  /* 0x000000ff00ff09a7 */ /* 0x0005e600081004ff */
.L_x_125:
[----:B------:R-:W-:Y:S01]  /*7b00*/  ISETP.NE.AND P2, PT, R78, RZ, PT ;  /* 0x000000ff4e00720c */ /* 0x000fe20003f45270 */
[----:B------:R-:W-:Y:S01]  /*7b10*/  UIADD3 UR49, UPT, UPT, UR49, 0x4, URZ ;  /* 0x0000000431317890 */ /* 0x000fe2000fffe0ff */
[----:B------:R-:W-:Y:S01]  /*7b20*/  ISETP.NE.AND P0, PT, R80, 0x2, PT ;  /* 0x000000025000780c */ /* 0x000fe20003f05270 */
[----:B-1----:R-:W-:Y:S01]  /*7b30*/  IMAD.IADD R14, R29, 0x1, R62 ;  /* 0x000000011d0e7824 */ /* 0x002fe200078e023e */
[----:B------:R-:W-:Y:S01]  /*7b40*/  ISETP.NE.AND P1, PT, R31, 0x4, PT ;  /* 0x000000041f00780c */ /* 0x000fe20003f25270 */
[----:B------:R-:W-:Y:S01]  /*7b50*/  IMAD.IADD R15, R30, 0x1, R63 ;  /* 0x000000011e0f7824 */ /* 0x000fe200078e023f */
[----:B------:R-:W-:Y:S02]  /*7b60*/  SEL R2, RZ, 0x1, P0 ;  /* 0x00000001ff027807 */ /* 0x000fe40000000000 */
[----:B--2---:R-:W-:Y:S02]  /*7b70*/  SEL R0, RZ, 0x1, P1 ;  /* 0x00000001ff007807 */ /* 0x004fe40000800000 */
[----:B------:R-:W-:Y:S02]  /*7b80*/  LOP3.LUT R72, R72, R2, RZ, 0x3c, !PT ;  /* 0x0000000248487212 */ /* 0x000fe400078e3cff */
[----:B------:R-:W-:Y:S02]  /*7b90*/  LOP3.LUT R73, R73, R0, RZ, 0x3c, !PT ;  /* 0x0000000049497212 */ /* 0x000fe400078e3cff */
[----:B------:R-:W-:Y:S02]  /*7ba0*/  @P2 R2UR UR36, R71 ;  /* 0x00000000472422ca */ /* 0x000fe400000e0000 */
[----:B------:R-:W-:Y:S02]  /*7bb0*/  SEL R80, R80, RZ, P0 ;  /* 0x000000ff50507207 */ /* 0x000fe40000000000 */
[----:B------:R-:W-:Y:S01]  /*7bc0*/  SEL R31, R31, RZ, P1 ;  /* 0x000000ff1f1f7207 */ /* 0x000fe20000800000 */
[----:B------:R-:W-:Y:S10]  /*7bd0*/  @P2 BRA `(.L_x_126) ;  /* 0xffffffd400082947 */ /* 0x000ff4000383ffff */
[----:B------:R-:W-:-:S09]  /*7be0*/  UISETP.NE.AND UP0, UPT, UR50, URZ, UPT ;  /* 0x000000ff3200728c */ /* 0x000fd2000bf05270 */
[----:B------:R-:W-:Y:S05]  /*7bf0*/  BRA.U !UP0, `(.L_x_127) ;  /* 0x0000000108487547 */ /* 0x000fea000b800000 */
[----:B------:R-:W1:Y:S02]  /*7c00*/  LDCU.64 UR4, c[0x0][0x890] ;  /* 0x00011200ff0477ac */ /* 0x000e640008000a00 */
[----:B-1----:R-:W-:-:S04]  /*7c10*/  UISETP.NE.U32.AND UP0, UPT, UR4, URZ, UPT ;  /* 0x000000ff0400728c */ /* 0x002fc8000bf05070 */
[----:B------:R-:W-:-:S09]  /*7c20*/  UISETP.NE.AND.EX UP0, UPT, UR5, URZ, UPT, UP0 ;  /* 0x000000ff0500728c */ /* 0x000fd2000bf05300 */
[----:B------:R-:W-:Y:S05]  /*7c30*/  BRA.U UP0, `(.L_x_128) ;  /* 0x00000001000c7547 */ /* 0x000fea000b800000 */
[----:B------:R-:W-:-:S13]  /*7c40*/  FSETP.NEU.AND P0, PT, R35, RZ, PT ;  /* 0x000000ff2300720b */ /* 0x000fda0003f0d000 */
[----:B------:R-:W-:Y:S05]  /*7c50*/  @!P0 EXIT ;  /* 0x000000000000894d */ /* 0x000fea0003800000 */
[----:B------:R-:W-:Y:S05]  /*7c60*/  BRA `(.L_x_127) ;  /* 0x00000000002c7947 */ /* 0x000fea0003800000 */
.L_x_128:
[----:B------:R-:W-:Y:S01]  /*7c70*/  ISETP.NE.AND P0, PT, R79, RZ, PT ;  /* 0x000000ff4f00720c */ /* 0x000fe20003f05270 */
[----:B------:R-:W-:-:S12]  /*7c80*/  BSSY.RECONVERGENT B0, `(.L_x_127) ;  /* 0x0000009000007945 */ /* 0x000fd80003800200 */
[----:B------:R-:W-:Y:S05]  /*7c90*/  @P0 BRA `(.L_x_129) ;  /* 0x0000000000140947 */ /* 0x000fea0003800000 */
[----:B------:R-:W1:Y:S02]  /*7ca0*/  LDCU.64 UR4, c[0x0][0x888] ;  /* 0x00011100ff0477ac */ /* 0x000e640008000a00 */
[----:B-1----:R-:W-:-:S04]  /*7cb0*/  ISETP.NE.U32.AND P0, PT, RZ, UR4, PT ;  /* 0x00000004ff007c0c */ /* 0x002fc8000bf05070 */
[----:B------:R-:W-:-:S13]  /*7cc0*/  ISETP.NE.AND.EX P0, PT, RZ, UR5, PT, P0 ;  /* 0x00000005ff007c0c */ /* 0x000fda000bf05300 */
[----:B------:R-:W-:Y:S05]  /*7cd0*/  @!P0 EXIT ;  /* 0x000000000000894d */ /* 0x000fea0003800000 */
[----:B------:R-:W-:Y:S05]  /*7ce0*/  BRA `(.L_x_130) ;  /* 0x0000000000087947 */ /* 0x000fea0003800000 */
.L_x_129:
[----:B------:R-:W-:-:S13]  /*7cf0*/  FSETP.NEU.AND P0, PT, R35, RZ, PT ;  /* 0x000000ff2300720b */ /* 0x000fda0003f0d000 */
[----:B------:R-:W-:Y:S05]  /*7d00*/  @!P0 EXIT ;  /* 0x000000000000894d */ /* 0x000fea0003800000 */
.L_x_130:
[----:B------:R-:W-:Y:S05]  /*7d10*/  BSYNC.RECONVERGENT B0 ;  /* 0x0000000000007941 */ /* 0x000fea0003800200 */
.L_x_127:
[----:B------:R-:W-:Y:S01]  /*7d20*/  ULEA UR4, UR51, UR48, 0x3 ;  /* 0x0000003033047291 */ /* 0x000fe2000f8e18ff */
[----:B------:R-:W-:-:S04]  /*7d30*/  DEPBAR.LE SB0, 0x0 ;  /* 0x000080000000791a */ /* 0x000fc80000000000 */
[----:B------:R-:W-:-:S04]  /*7d40*/  UIADD3 UR4, UPT, UPT, UR4, 0x60, URZ ;  /* 0x0000006004047890 */ /* 0x000fc8000fffe0ff */
[----:B------:R-:W-:-:S09]  /*7d50*/  UPRMT UR4, UR37, 0x654, UR4 ;  /* 0x0000065425047896 */ /* 0x000fd20008000004 */
[----:B------:R-:W-:Y:S01]  /*7d60*/  SYNCS.ARRIVE.TRANS64.RED.A1T0 RZ, [UR4], RZ ;  /* 0x000000ffffff79a7 */ /* 0x000fe20008100404 */
[----:B------:R-:W-:Y:S05]  /*7d70*/  EXIT ;  /* 0x000000000000794d */ /* 0x000fea0003800000 */
.L_x_19:
[----:B--2---:R2:W1:Y:S02]  /*7d80*/  SYNCS.PHASECHK.TRANS64.TRYWAIT P0, [R2+URZ+0x100], R3 ;  /* 0x00010003020075a7 */ /* 0x00446400080011ff */
[----:B-1----:R-:W-:Y:S05]  /*7d90*/  @!P0 NANOSLEEP.SYNCS 0x989680 ;  /* 0x009896800000895d */ /* 0x002fea0003900000 */
[----:B------:R-:W1:Y:S02]  /*7da0*/  @!P0 SYNCS.PHASECHK.TRANS64 P0, [R2+URZ+0x100], R3 ;  /* 0x00010003020085a7 */ /* 0x000e6400080010ff */
[----:B-1----:R-:W-:Y:S05]  /*7db0*/  @!P0 BRA `(.L_x_19) ;  /* 0xfffffffc00f08947 */ /* 0x002fea000383ffff */
[----:B------:R-:W-:Y:S05]  /*7dc0*/  BRA `(.L_x_131) ;  /* 0xffffff9800047947 */ /* 0x000fea000383ffff */
.L_x_22:
[----:B-1----:R-:W-:-:S07]  /*7dd0*/  MOV R2, UR33 ;  /* 0x0000002100027c02 */ /* 0x002fce0008000f00 */
.L_x_132:
[----:B-1----:R1:W2:Y:S02]  /*7de0*/  SYNCS.PHASECHK.TRANS64.TRYWAIT P0, [R2+URZ+0x20], R4 ;  /* 0x00002004020075a7 */ /* 0x0022a400080011ff */
[----:B--2---:R-:W-:Y:S05]  /*7df0*/  @!P0 NANOSLEEP.SYNCS 0x989680 ;  /* 0x009896800000895d */ /* 0x004fea0003900000 */
[----:B------:R-:W2:Y:S02]  /*7e00*/  @!P0 SYNCS.PHASECHK.TRANS64 P0, [R2+URZ+0x20], R4 ;  /* 0x00002004020085a7 */ /* 0x000ea400080010ff */
[----:B--2---:R-:W-:Y:S05]  /*7e10*/  @!P0 BRA `(.L_x_132) ;  /* 0xfffffffc00f08947 */ /* 0x004fea000383ffff */
[----:B------:R-:W-:Y:S05]  /*7e20*/  BRA `(.L_x_21) ;  /* 0xffffff9800587947 */ /* 0x000fea000383ffff */
.L_x_28:
[----:B-1----:R-:W-:-:S07]  /*7e30*/  MOV R2, UR33 ;  /* 0x0000002100027c02 */ /* 0x002fce0008000f00 */
.L_x_133:
[----:B-1----:R1:W2:Y:S02]  /*7e40*/  SYNCS.PHASECHK.TRANS64.TRYWAIT P0, [R2+URZ+0x20], R4 ;  /* 0x00002004020075a7 */ /* 0x0022a400080011ff */
[----:B--2---:R-:W-:Y:S05]  /*7e50*/  @!P0 NANOSLEEP.SYNCS 0x989680 ;  /* 0x009896800000895d */ /* 0x004fea0003900000 */
[----:B------:R-:W2:Y:S02]  /*7e60*/  @!P0 SYNCS.PHASECHK.TRANS64 P0, [R2+URZ+0x20], R4 ;  /* 0x00002004020085a7 */ /* 0x000ea400080010ff */
[----:B--2---:R-:W-:Y:S05]  /*7e70*/  @!P0 BRA `(.L_x_133) ;  /* 0xfffffffc00f08947 */ /* 0x004fea000383ffff */
[----:B------:R-:W-:Y:S05]  /*7e80*/  BRA `(.L_x_27) ;  /* 0xffffff9c00307947 */ /* 0x000fea000383ffff */
.L_x_32:
[----:B-1----:R1:W2:Y:S02]  /*7e90*/  SYNCS.PHASECHK.TRANS64.TRYWAIT P0, [R2+URZ+0x90], R3 ;  /* 0x00009003020075a7 */ /* 0x0022a400080011ff */
[----:B--2---:R-:W-:Y:S05]  /*7ea0*/  @!P0 NANOSLEEP.SYNCS 0x989680 ;  /* 0x009896800000895d */ /* 0x004fea0003900000 */
[----:B------:R-:W2:Y:S02]  /*7eb0*/  @!P0 SYNCS.PHASECHK.TRANS64 P0, [R2+URZ+0x90], R3 ;  /* 0x00009003020085a7 */ /* 0x000ea400080010ff */
[----:B--2---:R-:W-:Y:S05]  /*7ec0*/  @!P0 BRA `(.L_x_32) ;  /* 0xfffffffc00f08947 */ /* 0x004fea000383ffff */
[----:B------:R-:W-:Y:S05]  /*7ed0*/  BRA `(.L_x_134) ;  /* 0xffffff9c00e47947 */ /* 0x000fea000383ffff */
.L_x_36:
[----:B----4-:R-:W-:-:S07]  /*7ee0*/  MOV R0, UR5 ;  /* 0x0000000500007c02 */ /* 0x010fce0008000f00 */
.L_x_135:
[----:B-1----:R1:W2:Y:S02]  /*7ef0*/  SYNCS.PHASECHK.TRANS64.TRYWAIT P0, [R0+URZ], R2 ;  /* 0x00000002000075a7 */ /* 0x0022a400080011ff */
[----:B--2---:R-:W-:Y:S05]  /*7f00*/  @!P0 NANOSLEEP.SYNCS 0x989680 ;  /* 0x009896800000895d */ /* 0x004fea0003900000 */
[----:B------:R-:W2:Y:S02]  /*7f10*/  @!P0 SYNCS.PHASECHK.TRANS64 P0, [R0+URZ], R2 ;  /* 0x00000002000085a7 */ /* 0x000ea400080010ff */
[----:B--2---:R-:W-:Y:S05]  /*7f20*/  @!P0 BRA `(.L_x_135) ;  /* 0xfffffffc00f08947 */ /* 0x004fea000383ffff */
[----:B------:R-:W-:Y:S05]  /*7f30*/  BRA `(.L_x_136) ;  /* 0xffffffa400547947 */ /* 0x000fea000383ffff */
.L_x_37:
[----:B----4-:R-:W-:-:S07]  /*7f40*/  MOV R0, UR5 ;  /* 0x0000000500007c02 */ /* 0x010fce0008000f00 */
.L_x_137:
[----:B-1----:R1:W2:Y:S02]  /*7f50*/  SYNCS.PHASECHK.TRANS64.TRYWAIT P0, [R0+URZ], R3 ;  /* 0x00000003000075a7 */ /* 0x0022a400080011ff */
[----:B--2---:R-:W-:Y:S05]  /*7f60*/  @!P0 NANOSLEEP.SYNCS 0x989680 ;  /* 0x009896800000895d */ /* 0x004fea0003900000 */
[----:B------:R-:W2:Y:S02]  /*7f70*/  @!P0 SYNCS.PHASECHK.TRANS64 P0, [R0+URZ], R3 ;  /* 0x00000003000085a7 */ /* 0x000ea400080010ff */
[----:B--2---:R-:W-:Y:S05]  /*7f80*/  @!P0 BRA `(.L_x_137) ;  /* 0xfffffffc00f08947 */ /* 0x004fea000383ffff */
[----:B------:R-:W-:Y:S05]  /*7f90*/  BRA `(.L_x_138) ;  /* 0xffffffa400607947 */ /* 0x000fea000383ffff */
.L_x_38:
[----:B----4-:R-:W-:-:S07]  /*7fa0*/  MOV R0, UR5 ;  /* 0x0000000500007c02 */ /* 0x010fce0008000f00 */
.L_x_139:
[----:B-1----:R1:W2:Y:S02]  /*7fb0*/  SYNCS.PHASECHK.TRANS64.TRYWAIT P0, [R0+URZ], R3 ;  /* 0x00000003000075a7 */ /* 0x0022a400080011ff */
[----:B--2---:R-:W-:Y:S05]  /*7fc0*/  @!P0 NANOSLEEP.SYNCS 0x989680 ;  /* 0x009896800000895d */ /* 0x004fea0003900000 */
[----:B------:R-:W2:Y:S02]  /*7fd0*/  @!P0 SYNCS.PHASECHK.TRANS64 P0, [R0+URZ], R3 ;  /* 0x00000003000085a7 */ /* 0x000ea400080010ff */
[----:B--2---:R-:W-:Y:S05]  /*7fe0*/  @!P0 BRA `(.L_x_139) ;  /* 0xfffffffc00f08947 */ /* 0x004fea000383ffff */
[----:B------:R-:W-:Y:S05]  /*7ff0*/  BRA `(.L_x_140) ;  /* 0xffffffa4006c7947 */ /* 0x000fea000383ffff */
.L_x_41:
[----:B-1----:R1:W2:Y:S02]  /*8000*/  SYNCS.PHASECHK.TRANS64.TRYWAIT P0, [R0+URZ+0xf0], R4 ;  /* 0x0000f004000075a7 */ /* 0x0022a400080011ff */
[----:B--2---:R-:W-:Y:S05]  /*8010*/  @!P0 NANOSLEEP.SYNCS 0x989680 ;  /* 0x009896800000895d */ /* 0x004fea0003900000 */
[----:B------:R-:W2:Y:S02]  /*8020*/  @!P0 SYNCS.PHASECHK.TRANS64 P0, [R0+URZ+0xf0], R4 ;  /* 0x0000f004000085a7 */ /* 0x000ea400080010ff */
[----:B--2---:R-:W-:Y:S05]  /*8030*/  @!P0 BRA `(.L_x_41) ;  /* 0xfffffffc00f08947 */ /* 0x004fea000383ffff */
[----:B------:R-:W-:Y:S05]  /*8040*/  BRA `(.L_x_141) ;  /* 0xffffffa400c87947 */ /* 0x000fea000383ffff */
.L_x_42:
[----:B------:R-:W-:-:S07]  /*8050*/  MOV R0, UR5 ;  /* 0x0000000500007c02 */ /* 0x000fce0008000f00 */
.L_x_142:
[----:B-1----:R1:W2:Y:S02]  /*8060*/  SYNCS.PHASECHK.TRANS64.TRYWAIT P0, [R0+URZ+0xa0], R5 ;  /* 0x0000a005000075a7 */ /* 0x0022a400080011ff */
[----:B--2---:R-:W-:Y:S05]  /*8070*/  @!P0 NANOSLEEP.SYNCS 0x989680 ;  /* 0x009896800000895d */ /* 0x004fea0003900000 */
[----:B------:R-:W2:Y:S02]  /*8080*/  @!P0 SYNCS.PHASECHK.TRANS64 P0, [R0+URZ+0xa0], R5 ;  /* 0x0000a005000085a7 */ /* 0x000ea400080010ff */
[----:B--2---:R-:W-:Y:S05]  /*8090*/  @!P0 BRA `(.L_x_142) ;  /* 0xfffffffc00f08947 */ /* 0x004fea000383ffff */
[----:B------:R-:W-:Y:S05]  /*80a0*/  BRA `(.L_x_143) ;  /* 0xffffffa400d87947 */ /* 0x000fea000383ffff */
.L_x_43:
[----:B-1----:R1:W2:Y:S02]  /*80b0*/  SYNCS.PHASECHK.TRANS64.TRYWAIT P1, [R0+URZ+0x90], R4 ;  /* 0x00009004000075a7 */ /* 0x0022a400080211ff */
[----:B--2---:R-:W-:Y:S05]  /*80c0*/  @!P1 NANOSLEEP.SYNCS 0x989680 ;  /* 0x009896800000995d */ /* 0x004fea0003900000 */
[----:B------:R-:W2:Y:S02]  /*80d0*/  @!P1 SYNCS.PHASECHK.TRANS64 P1, [R0+URZ+0x90], R4 ;  /* 0x00009004000095a7 */ /* 0x000ea400080210ff */
[----:B--2---:R-:W-:Y:S05]  /*80e0*/  @!P1 BRA `(.L_x_43) ;  /* 0xfffffffc00f09947 */ /* 0x004fea000383ffff */
[----:B------:R-:W-:Y:S05]  /*80f0*/  BRA `(.L_x_144) ;  /* 0xffffffa800087947 */ /* 0x000fea000383ffff */
.L_x_46:
[----:B------:R-:W-:-:S07]  /*8100*/  MOV R0, UR5 ;  /* 0x0000000500007c02 */ /* 0x000fce0008000f00 */
.L_x_145:
[----:B-1----:R1:W2:Y:S02]  /*8110*/  SYNCS.PHASECHK.TRANS64.TRYWAIT P0, [R0+URZ+0xa0], R2 ;  /* 0x0000a002000075a7 */ /* 0x0022a400080011ff */
[----:B--2---:R-:W-:Y:S05]  /*8120*/  @!P0 NANOSLEEP.SYNCS 0x989680 ;  /* 0x009896800000895d */ /* 0x004fea0003900000 */
[----:B------:R-:W2:Y:S02]  /*8130*/  @!P0 SYNCS.PHASECHK.TRANS64 P0, [R0+URZ+0xa0], R2 ;  /* 0x0000a002000085a7 */ /* 0x000ea400080010ff */
[----:B--2---:R-:W-:Y:S05]  /*8140*/  @!P0 BRA `(.L_x_145) ;  /* 0xfffffffc00f08947 */ /* 0x004fea000383ffff */
[----:B------:R-:W-:Y:S05]  /*8150*/  BRA `(.L_x_45) ;  /* 0xffffffa8005c7947 */ /* 0x000fea000383ffff */
.L_x_53:
[----:B-1----:R1:W2:Y:S02]  /*8160*/  SYNCS.PHASECHK.TRANS64.TRYWAIT P1, [R0+URZ+0x90], R2 ;  /* 0x00009002000075a7 */ /* 0x0022a400080211ff */
[----:B--2---:R-:W-:Y:S05]  /*8170*/  @!P1 NANOSLEEP.SYNCS 0x989680 ;  /* 0x009896800000995d */ /* 0x004fea0003900000 */
[----:B------:R-:W2:Y:S02]  /*8180*/  @!P1 SYNCS.PHASECHK.TRANS64 P1, [R0+URZ+0x90], R2 ;  /* 0x00009002000095a7 */ /* 0x000ea400080210ff */
[----:B--2---:R-:W-:Y:S05]  /*8190*/  @!P1 BRA `(.L_x_53) ;  /* 0xfffffffc00f09947 */ /* 0x004fea000383ffff */
[----:B------:R-:W-:Y:S05]  /*81a0*/  BRA `(.L_x_146) ;  /* 0xffffffac00ec7947 */ /* 0x000fea000383ffff */
.L_x_54:
[----:B------:R-:W-:-:S07]  /*81b0*/  MOV R2, UR6 ;  /* 0x0000000600027c02 */ /* 0x000fce0008000f00 */
.L_x_147:
[----:B-1----:R1:W2:Y:S02]  /*81c0*/  SYNCS.PHASECHK.TRANS64.TRYWAIT P0, [R2+URZ+0xd0], R0 ;  /* 0x0000d000020075a7 */ /* 0x0022a400080011ff */
[----:B--2---:R-:W-:Y:S05]  /*81d0*/  @!P0 NANOSLEEP.SYNCS 0x989680 ;  /* 0x009896800000895d */ /* 0x004fea0003900000 */
[----:B------:R-:W2:Y:S02]  /*81e0*/  @!P0 SYNCS.PHASECHK.TRANS64 P0, [R2+URZ+0xd0], R0 ;  /* 0x0000d000020085a7 */ /* 0x000ea400080010ff */
[----:B--2---:R-:W-:Y:S05]  /*81f0*/  @!P0 BRA `(.L_x_147) ;  /* 0xfffffffc00f08947 */ /* 0x004fea000383ffff */
[----:B------:R-:W-:Y:S05]  /*8200*/  BRA `(.L_x_148) ;  /* 0xffffffb0003c7947 */ /* 0x000fea000383ffff */
.L_x_57:
[----:B------:R-:W-:Y:S07]  /*8210*/  MOV R0, UR11 ;  /* 0x0000000b00007c02 */ /* 0x000fee0008000f00 */
.L_x_149:
[----:B-1----:R1:W2:Y:S02]  /*8220*/  SYNCS.PHASECHK.TRANS64.TRYWAIT P0, [R0+URZ], R2 ;  /* 0x00000002000075a7 */ /* 0x0022a400080011ff */
[----:B--2---:R-:W-:Y:S05]  /*8230*/  @!P0 NANOSLEEP.SYNCS 0x989680 ;  /* 0x009896800000895d */ /* 0x004fea0003900000 */
[----:B------:R-:W2:Y:S02]  /*8240*/  @!P0 SYNCS.PHASECHK.TRANS64 P0, [R0+URZ], R2 ;  /* 0x00000002000085a7 */ /* 0x000ea400080010ff */
[----:B--2---:R-:W-:Y:S05]  /*8250*/  @!P0 BRA `(.L_x_149) ;  /* 0xfffffffc00f08947 */ /* 0x004fea000383ffff */
[----:B------:R-:W-:Y:S05]  /*8260*/  BRA `(.L_x_56) ;  /* 0xffffffb000587947 */ /* 0x000fea000383ffff */
.L_x_60:
[----:B------:R-:W-:-:S07]  /*8270*/  MOV R0, UR6 ;  /* 0x0000000600007c02 */ /* 0x000fce0008000f00 */
.L_x_150:
[----:B--2---:R2:W4:Y:S02]  /*8280*/  SYNCS.PHASECHK.TRANS64.TRYWAIT P0, [R0+URZ], R2 ;  /* 0x00000002000075a7 */ /* 0x00452400080011ff */
[----:B----4-:R-:W-:Y:S05]  /*8290*/  @!P0 NANOSLEEP.SYNCS 0x989680 ;  /* 0x009896800000895d */ /* 0x010fea0003900000 */
[----:B------:R-:W4:Y:S02]  /*82a0*/  @!P0 SYNCS.PHASECHK.TRANS64 P0, [R0+URZ], R2 ;  /* 0x00000002000085a7 */ /* 0x000f2400080010ff */
[----:B----4-:R-:W-:Y:S05]  /*82b0*/  @!P0 BRA `(.L_x_150) ;  /* 0xfffffffc00f08947 */ /* 0x010fea000383ffff */
[----:B------:R-:W-:Y:S05]  /*82c0*/  BRA `(.L_x_151) ;  /* 0xffffffb400847947 */ /* 0x000fea000383ffff */
.L_x_61:
[----:B------:R-:W-:-:S07]  /*82d0*/  MOV R0, UR6 ;  /* 0x0000000600007c02 */ /* 0x000fce0008000f00 */
.L_x_152:
[----:B-1----:R1:W2:Y:S02]  /*82e0*/  SYNCS.PHASECHK.TRANS64.TRYWAIT P0, [R0+URZ], R3 ;  /* 0x00000003000075a7 */ /* 0x0022a400080011ff */
[----:B--2---:R-:W-:Y:S05]  /*82f0*/  @!P0 NANOSLEEP.SYNCS 0x989680 ;  /* 0x009896800000895d */ /* 0x004fea0003900000 */
[----:B------:R-:W2:Y:S02]  /*8300*/  @!P0 SYNCS.PHASECHK.TRANS64 P0, [R0+URZ], R3 ;  /* 0x00000003000085a7 */ /* 0x000ea400080010ff */
[----:B--2---:R-:W-:Y:S05]  /*8310*/  @!P0 BRA `(.L_x_152) ;  /* 0xfffffffc00f08947 */ /* 0x004fea000383ffff */
[----:B------:R-:W-:Y:S05]  /*8320*/  BRA `(.L_x_153) ;  /* 0xffffffb400907947 */ /* 0x000fea000383ffff */
.L_x_62:
[----:B------:R-:W-:-:S07]  /*8330*/  MOV R0, UR6 ;  /* 0x0000000600007c02 */ /* 0x000fce0008000f00 */
.L_x_154:
[----:B-1----:R1:W2:Y:S02]  /*8340*/  SYNCS.PHASECHK.TRANS64.TRYWAIT P0, [R0+URZ], R3 ;  /* 0x00000003000075a7 */ /* 0x0022a400080011ff */
[----:B--2---:R-:W-:Y:S05]  /*8350*/  @!P0 NANOSLEEP.SYNCS 0x989680 ;  /* 0x009896800000895d */ /* 0x004fea0003900000 */
[----:B------:R-:W2:Y:S02]  /*8360*/  @!P0 SYNCS.PHASECHK.TRANS64 P0, [R0+URZ], R3 ;  /* 0x00000003000085a7 */ /* 0x000ea400080010ff */
[----:B--2---:R-:W-:Y:S05]  /*8370*/  @!P0 BRA `(.L_x_154) ;  /* 0xfffffffc00f08947 */ /* 0x004fea000383ffff */
[----:B------:R-:W-:Y:S05]  /*8380*/  BRA `(.L_x_155) ;  /* 0xffffffb4009c7947 */ /* 0x000fea000383ffff */
.L_x_63:
[----:B-1----:R-:W-:-:S07]  /*8390*/  MOV R0, UR7 ;  /* 0x0000000700007c02 */ /* 0x002fce0008000f00 */
.L_x_156:
[----:B-1----:R1:W2:Y:S02]  /*83a0*/  SYNCS.PHASECHK.TRANS64.TRYWAIT P0, [R0+URZ], R2 ;  /* 0x00000002000075a7 */ /* 0x0022a400080011ff */
[----:B--2---:R-:W-:Y:S05]  /*83b0*/  @!P0 NANOSLEEP.SYNCS 0x989680 ;  /* 0x009896800000895d */ /* 0x004fea0003900000 */
[----:B------:R-:W2:Y:S02]  /*83c0*/  @!P0 SYNCS.PHASECHK.TRANS64 P0, [R0+URZ], R2 ;  /* 0x00000002000085a7 */ /* 0x000ea400080010ff */
[----:B--2---:R-:W-:Y:S05]  /*83d0*/  @!P0 BRA `(.L_x_156) ;  /* 0xfffffffc00f08947 */ /* 0x004fea000383ffff */
[----:B------:R-:W-:Y:S05]  /*83e0*/  BRA `(.L_x_157) ;  /* 0xffffffb400a87947 */ /* 0x000fea000383ffff */
.L_x_68:
[----:B--2---:R2:W3:Y:S02]  /*83f0*/  SYNCS.PHASECHK.TRANS64.TRYWAIT P0, [R0+URZ+0x90], R2 ;  /* 0x00009002000075a7 */ /* 0x0044e400080011ff */
[----:B---3--:R-:W-:Y:S05]  /*8400*/  @!P0 NANOSLEEP.SYNCS 0x989680 ;  /* 0x009896800000895d */ /* 0x008fea0003900000 */
[----:B------:R-:W3:Y:S02]  /*8410*/  @!P0 SYNCS.PHASECHK.TRANS64 P0, [R0+URZ+0x90], R2 ;  /* 0x00009002000085a7 */ /* 0x000ee400080010ff */
[----:B---3--:R-:W-:Y:S05]  /*8420*/  @!P0 BRA `(.L_x_68) ;  /* 0xfffffffc00f08947 */ /* 0x008fea000383ffff */
[----:B------:R-:W-:Y:S05]  /*8430*/  BRA `(.L_x_158) ;  /* 0xffffffb800b07947 */ /* 0x000fea000383ffff */
.L_x_71:
[----:B------:R-:W-:Y:S07]  /*8440*/  MOV R0, UR7 ;  /* 0x0000000700007c02 */ /* 0x000fee0008000f00 */
.L_x_159:
[----:B--2---:R2:W3:Y:S02]  /*8450*/  SYNCS.PHASECHK.TRANS64.TRYWAIT P0, [R0+URZ+0x88], R2 ;  /* 0x00008802000075a7 */ /* 0x0044e400080011ff */
[----:B---3--:R-:W-:Y:S05]  /*8460*/  @!P0 NANOSLEEP.SYNCS 0x989680 ;  /* 0x009896800000895d */ /* 0x008fea0003900000 */
[----:B------:R-:W3:Y:S02]  /*8470*/  @!P0 SYNCS.PHASECHK.TRANS64 P0, [R0+URZ+0x88], R2 ;  /* 0x00008802000085a7 */ /* 0x000ee400080010ff */
[----:B---3--:R-:W-:Y:S05]  /*8480*/  @!P0 BRA `(.L_x_159) ;  /* 0xfffffffc00f08947 */ /* 0x008fea000383ffff */
[----:B------:R-:W-:Y:S05]  /*8490*/  BRA `(.L_x_70) ;  /* 0xffffffbc00907947 */ /* 0x000fea000383ffff */
.L_x_74:
[----:B------:R-:W-:Y:S07]  /*84a0*/  MOV R0, UR7 ;  /* 0x0000000700007c02 */ /* 0x000fee0008000f00 */
.L_x_160:
[----:B-1----:R1:W2:Y:S02]  /*84b0*/  SYNCS.PHASECHK.TRANS64.TRYWAIT P0, [R0+URZ+0x60], R14 ;  /* 0x0000600e000075a7 */ /* 0x0022a400080011ff */
[----:B--2---:R-:W-:Y:S05]  /*84c0*/  @!P0 NANOSLEEP.SYNCS 0x989680 ;  /* 0x009896800000895d */ /* 0x004fea0003900000 */
[----:B------:R-:W2:Y:S02]  /*84d0*/  @!P0 SYNCS.PHASECHK.TRANS64 P0, [R0+URZ+0x60], R14 ;  /* 0x0000600e000085a7 */ /* 0x000ea400080010ff */
[----:B--2---:R-:W-:Y:S05]  /*84e0*/  @!P0 BRA `(.L_x_160) ;  /* 0xfffffffc00f08947 */ /* 0x004fea000383ffff */
[----:B------:R-:W-:Y:S05]  /*84f0*/  BRA `(.L_x_161) ;  /* 0xffffffc000087947 */ /* 0x000fea000383ffff */
.L_x_75:
[----:B------:R-:W-:Y:S07]  /*8500*/  MOV R0, UR7 ;  /* 0x0000000700007c02 */ /* 0x000fee0008000f00 */
.L_x_162:
[----:B-1----:R1:W2:Y:S02]  /*8510*/  SYNCS.PHASECHK.TRANS64.TRYWAIT P0, [R0+URZ+0x68], R14 ;  /* 0x0000680e000075a7 */ /* 0x0022a400080011ff */
[----:B--2---:R-:W-:Y:S05]  /*8520*/  @!P0 NANOSLEEP.SYNCS 0x989680 ;  /* 0x009896800000895d */ /* 0x004fea0003900000 */
[----:B------:R-:W2:Y:S02]  /*8530*/  @!P0 SYNCS.PHASECHK.TRANS64 P0, [R0+URZ+0x68], R14 ;  /* 0x0000680e000085a7 */ /* 0x000ea400080010ff */
[----:B--2---:R-:W-:Y:S05]  /*8540*/  @!P0 BRA `(.L_x_162) ;  /* 0xfffffffc00f08947 */ /* 0x004fea000383ffff */
[----:B------:R-:W-:Y:S05]  /*8550*/  BRA `(.L_x_163) ;  /* 0xffffffc000407947 */ /* 0x000fea000383ffff */
.L_x_76:
[----:B------:R-:W-:Y:S07]  /*8560*/  MOV R0, UR7 ;  /* 0x0000000700007c02 */ /* 0x000fee0008000f00 */
.L_x_164:
[----:B-1----:R1:W2:Y:S02]  /*8570*/  SYNCS.PHASECHK.TRANS64.TRYWAIT P0, [R0+URZ+0x70], R14 ;  /* 0x0000700e000075a7 */ /* 0x0022a400080011ff */
[----:B--2---:R-:W-:Y:S05]  /*8580*/  @!P0 NANOSLEEP.SYNCS 0x989680 ;  /* 0x009896800000895d */ /* 0x004fea0003900000 */
[----:B------:R-:W2:Y:S02]  /*8590*/  @!P0 SYNCS.PHASECHK.TRANS64 P0, [R0+URZ+0x70], R14 ;  /* 0x0000700e000085a7 */ /* 0x000ea400080010ff */
[----:B--2---:R-:W-:Y:S05]  /*85a0*/  @!P0 BRA `(.L_x_164) ;  /* 0xfffffffc00f08947 */ /* 0x004fea000383ffff */
[----:B------:R-:W-:Y:S05]  /*85b0*/  BRA `(.L_x_165) ;  /* 0xffffffc000847947 */ /* 0x000fea000383ffff */
.L_x_77:
[----:B------:R-:W-:Y:S07]  /*85c0*/  MOV R0, UR7 ;  /* 0x0000000700007c02 */ /* 0x000fee0008000f00 */
.L_x_166:
[----:B-1----:R1:W2:Y:S02]  /*85d0*/  SYNCS.PHASECHK.TRANS64.TRYWAIT P0, [R0+URZ+0x78], R14 ;  /* 0x0000780e000075a7 */ /* 0x0022a400080011ff */
[----:B--2---:R-:W-:Y:S05]  /*85e0*/  @!P0 NANOSLEEP.SYNCS 0x989680 ;  /* 0x009896800000895d */ /* 0x004fea0003900000 */
[----:B------:R-:W2:Y:S02]  /*85f0*/  @!P0 SYNCS.PHASECHK.TRANS64 P0, [R0+URZ+0x78], R14 ;  /* 0x0000780e000085a7 */ /* 0x000ea400080010ff */
[----:B--2---:R-:W-:Y:S05]  /*8600*/  @!P0 BRA `(.L_x_166) ;  /* 0xfffffffc00f08947 */ /* 0x004fea000383ffff */
[----:B------:R-:W-:Y:S05]  /*8610*/  BRA `(.L_x_167) ;  /* 0xffffffc400087947 */ /* 0x000fea000383ffff */
.L_x_79:
[----:B------:R-:W-:-:S07]  /*8620*/  MOV R0, UR7 ;  /* 0x0000000700007c02 */ /* 0x000fce0008000f00 */
.L_x_168:
[----:B-1----:R1:W3:Y:S02]  /*8630*/  SYNCS.PHASECHK.TRANS64.TRYWAIT P0, [R0+URZ+0x60], R2 ;  /* 0x00006002000075a7 */ /* 0x0022e400080011ff */
[----:B---3--:R-:W-:Y:S05]  /*8640*/  @!P0 NANOSLEEP.SYNCS 0x989680 ;  /* 0x009896800000895d */ /* 0x008fea0003900000 */
[----:B------:R-:W3:Y:S02]  /*8650*/  @!P0 SYNCS.PHASECHK.TRANS64 P0, [R0+URZ+0x60], R2 ;  /* 0x00006002000085a7 */ /* 0x000ee400080010ff */
[----:B---3--:R-:W-:Y:S05]  /*8660*/  @!P0 BRA `(.L_x_168) ;  /* 0xfffffffc00f08947 */ /* 0x008fea000383ffff */
[----:B------:R-:W-:Y:S05]  /*8670*/  BRA `(.L_x_169) ;  /* 0xffffffc400787947 */ /* 0x000fea000383ffff */
.L_x_80:
[----:B-1----:R-:W-:-:S07]  /*8680*/  MOV R0, UR7 ;  /* 0x0000000700007c02 */ /* 0x002fce0008000f00 */
.L_x_170:
[----:B-1----:R1:W3:Y:S02]  /*8690*/  SYNCS.PHASECHK.TRANS64.TRYWAIT P0, [R0+URZ+0x68], R2 ;  /* 0x00006802000075a7 */ /* 0x0022e400080011ff */
[----:B---3--:R-:W-:Y:S05]  /*86a0*/  @!P0 NANOSLEEP.SYNCS 0x989680 ;  /* 0x009896800000895d */ /* 0x008fea0003900000 */
[----:B------:R-:W3:Y:S02]  /*86b0*/  @!P0 SYNCS.PHASECHK.TRANS64 P0, [R0+URZ+0x68], R2 ;  /* 0x00006802000085a7 */ /* 0x000ee400080010ff */
[----:B---3--:R-:W-:Y:S05]  /*86c0*/  @!P0 BRA `(.L_x_170) ;  /* 0xfffffffc00f08947 */ /* 0x008fea000383ffff */
[----:B------:R-:W-:Y:S05]  /*86d0*/  BRA `(.L_x_171) ;  /* 0xffffffc400687947 */ /* 0x000fea000383ffff */
.L_x_81:
[----:B-1----:R-:W-:-:S07]  /*86e0*/  MOV R0, UR7 ;  /* 0x0000000700007c02 */ /* 0x002fce0008000f00 */
.L_x_172:
[----:B-1----:R1:W3:Y:S02]  /*86f0*/  SYNCS.PHASECHK.TRANS64.TRYWAIT P0, [R0+URZ+0x70], R2 ;  /* 0x00007002000075a7 */ /* 0x0022e400080011ff */
[----:B---3--:R-:W-:Y:S05]  /*8700*/  @!P0 NANOSLEEP.SYNCS 0x989680 ;  /* 0x009896800000895d */ /* 0x008fea0003900000 */
[----:B------:R-:W3:Y:S02]  /*8710*/  @!P0 SYNCS.PHASECHK.TRANS64 P0, [R0+URZ+0x70], R2 ;  /* 0x00007002000085a7 */ /* 0x000ee400080010ff */
[----:B---3--:R-:W-:Y:S05]  /*8720*/  @!P0 BRA `(.L_x_172) ;  /* 0xfffffffc00f08947 */ /* 0x008fea000383ffff */
[----:B------:R-:W-:Y:S05]  /*8730*/  BRA `(.L_x_173) ;  /* 0xffffffc400587947 */ /* 0x000fea000383ffff */
.L_x_83:
[----:B--2---:R2:W4:Y:S02]  /*8740*/  SYNCS.PHASECHK.TRANS64.TRYWAIT P0, [R0+URZ+0x90], R2 ;  /* 0x00009002000075a7 */ /* 0x00452400080011ff */
[----:B----4-:R-:W-:Y:S05]  /*8750*/  @!P0 NANOSLEEP.SYNCS 0x989680 ;  /* 0x009896800000895d */ /* 0x010fea0003900000 */
[----:B------:R-:W4:Y:S02]  /*8760*/  @!P0 SYNCS.PHASECHK.TRANS64 P0, [R0+URZ+0x90], R2 ;  /* 0x00009002000085a7 */ /* 0x000f2400080010ff */
[----:B----4-:R-:W-:Y:S05]  /*8770*/  @!P0 BRA `(.L_x_83) ;  /* 0xfffffffc00f08947 */ /* 0x010fea000383ffff */
[----:B------:R-:W-:Y:S05]  /*8780*/  BRA `(.L_x_174) ;  /* 0xffffffc800307947 */ /* 0x000fea000383ffff */
.L_x_94:
[----:B-1----:R-:W-:Y:S04]  /*8790*/  MOV R0, UR48 ;  /* 0x0000003000007c02 */ /* 0x002fe80008000f00 */
[----:B------:R1:W3:Y:S03]  /*87a0*/  SYNCS.PHASECHK.TRANS64.TRYWAIT P1, [R0+URZ+0x40], R3 ;  /* 0x00004003000075a7 */ /* 0x0002e600080211ff */
[----:B---3--:R-:W-:Y:S05]  /*87b0*/  @!P1 NANOSLEEP.SYNCS 0x989680 ;  /* 0x009896800000995d */ /* 0x008fea0003900000 */
[----:B------:R-:W3:Y:S02]  /*87c0*/  @!P1 SYNCS.PHASECHK.TRANS64 P1, [R0+URZ+0x40], R3 ;  /* 0x00004003000095a7 */ /* 0x000ee400080210ff */
[----:B---3--:R-:W-:Y:S05]  /*87d0*/  @!P1 BRA `(.L_x_94) ;  /* 0xfffffffc00ec9947 */ /* 0x008fea000383ffff */
[----:B------:R-:W-:Y:S05]  /*87e0*/  BRA `(.L_x_93) ;  /* 0xffffffd400687947 */ /* 0x000fea000383ffff */
.L_x_96:
[----:B-1----:R1:W2:Y:S02]  /*87f0*/  SYNCS.PHASECHK.TRANS64.TRYWAIT P0, [R86+URZ+0xb0], R2 ;  /* 0x0000b002560075a7 */ /* 0x0022a400080011ff */
[----:B--2---:R-:W-:Y:S05]  /*8800*/  @!P0 NANOSLEEP.SYNCS 0x989680 ;  /* 0x009896800000895d */ /* 0x004fea0003900000 */
[----:B------:R-:W2:Y:S02]  /*8810*/  @!P0 SYNCS.PHASECHK.TRANS64 P0, [R86+URZ+0xb0], R2 ;  /* 0x0000b002560085a7 */ /* 0x000ea400080010ff */
[----:B--2---:R-:W-:Y:S05]  /*8820*/  @!P0 BRA `(.L_x_96) ;  /* 0xfffffffc00f08947 */ /* 0x004fea000383ffff */
[----:B------:R-:W-:Y:S05]  /*8830*/  BRA `(.L_x_95) ;  /* 0xffffffd400947947 */ /* 0x000fea000383ffff */
.L_x_105:
[----:B-1----:R1:W2:Y:S02]  /*8840*/  SYNCS.PHASECHK.TRANS64.TRYWAIT P0, [R2+URZ+0x40], R0 ;  /* 0x00004000020075a7 */ /* 0x0022a400080011ff */
[----:B--2---:R-:W-:Y:S05]  /*8850*/  @!P0 NANOSLEEP.SYNCS 0x989680 ;  /* 0x009896800000895d */ /* 0x004fea0003900000 */
[----:B------:R-:W2:Y:S02]  /*8860*/  @!P0 SYNCS.PHASECHK.TRANS64 P0, [R2+URZ+0x40], R0 ;  /* 0x00004000020085a7 */ /* 0x000ea400080010ff */
[----:B--2---:R-:W-:Y:S05]  /*8870*/  @!P0 BRA `(.L_x_105) ;  /* 0xfffffffc00f08947 */ /* 0x004fea000383ffff */
[----:B------:R-:W-:Y:S05]  /*8880*/  BRA `(.L_x_104) ;  /* 0xffffffdc00387947 */ /* 0x000fea000383ffff */
.L_x_113:
[----:B-1----:R1:W2:Y:S02]  /*8890*/  SYNCS.PHASECHK.TRANS64.TRYWAIT P0, [R0+URZ+0x40], R5 ;  /* 0x00004005000075a7 */ /* 0x0022a400080011ff */
[----:B--2---:R-:W-:Y:S05]  /*88a0*/  @!P0 NANOSLEEP.SYNCS 0x989680 ;  /* 0x009896800000895d */ /* 0x004fea0003900000 */
[----:B------:R-:W2:Y:S02]  /*88b0*/  @!P0 SYNCS.PHASECHK.TRANS64 P0, [R0+URZ+0x40], R5 ;  /* 0x00004005000085a7 */ /* 0x000ea400080010ff */
[----:B--2---:R-:W-:Y:S05]  /*88c0*/  @!P0 BRA `(.L_x_113) ;  /* 0xfffffffc00f08947 */ /* 0x004fea000383ffff */
[----:B------:R-:W-:Y:S05]  /*88d0*/  BRA `(.L_x_112) ;  /* 0xffffffe000fc7947 */ /* 0x000fea000383ffff */
.L_x_121:
[----:B--2---:R2:W3:Y:S02]  /*88e0*/  SYNCS.PHASECHK.TRANS64.TRYWAIT P0, [R2+URZ+0x40], R0 ;  /* 0x00004000020075a7 */ /* 0x0044e400080011ff */
[----:B---3--:R-:W-:Y:S05]  /*88f0*/  @!P0 NANOSLEEP.SYNCS 0x989680 ;  /* 0x009896800000895d */ /* 0x008fea0003900000 */
[----:B------:R-:W3:Y:S02]  /*8900*/  @!P0 SYNCS.PHASECHK.TRANS64 P0, [R2+URZ+0x40], R0 ;  /* 0x00004000020085a7 */ /* 0x000ee400080010ff */
[----:B---3--:R-:W-:Y:S05]  /*8910*/  @!P0 BRA `(.L_x_121) ;  /* 0xfffffffc00f08947 */ /* 0x008fea000383ffff */
[----:B------:R-:W-:Y:S05]  /*8920*/  BRA `(.L_x_120) ;  /* 0xffffffe800c07947 */ /* 0x000fea000383ffff */
        .weak           $__internal_0_$__cuda_sm10x_tcgen05_guardrail_trap_col_being_dealloced_not_returned_by_alloc
        .type           $__internal_0_$__cuda_sm10x_tcgen05_guardrail_trap_col_being_dealloced_not_returned_by_alloc,@function
        .size           $__internal_0_$__cuda_sm10x_tcgen05_guardrail_trap_col_being_dealloced_not_returned_by_alloc,($__internal_1_$__cuda_sm10x_tcgen05_guardrail_trap_phase_invalid_during_alloc - $__internal_0_$__cuda_sm10x_tcgen05_guardrail_trap_col_being_dealloced_not_returned_by_alloc)
$__internal_0_$__cuda_sm10x_tcgen05_guardrail_trap_col_being_dealloced_not_returned_by_alloc:
[----:B------:R-:W-:Y:S05]  /*8930*/  BPT.TRAP 0x1 ;  /* 0x000000040000795c */ /* 0x000fea0000300000 */
[----:B------:R-:W-:-:S04]  /*8940*/  HFMA2 R3, -RZ, RZ, 0, 0 ;  /* 0x00000000ff037431 */ /* 0x000fc800000001ff */
[----:B------:R-:W-:Y:S05]  /*8950*/  RET.REL.NODEC R2 `(_ZN7cutlass13device_kernelINS_4gemm6kernel13GemmUniversalIN4cute5tupleIJiiiiEEENS1_10collective13CollectiveMmaINS1_35MainloopSm100TmaUmmaWarpSpecializedILi4ELi2ELi4ENS5_IJNS4_1CILi1EEESB_SB_EEEEENS5_IJNSA_ILi64EEENSA_ILi128EEESE_EEEfNS5_IJSB_llEEEfNS5_IJlSB_lEEENS4_8TiledMMAINS4_8MMA_AtomIJNS4_17SM100_MMA_TF32_SSINS_10tfloat32_tESM_fLi64ELi128ELNS4_4UMMA5MajorE1ELSO_0ELNSN_7ScaleInE0ELSP_0EEEEEENS4_6LayoutISC_NS5_IJNSA_ILi0EEEST_ST_EEEEENS5_IJNS4_10UnderscoreESW_SW_EEEEENS4_13SM90_TMA_LOADENS4_14ComposedLayoutINS4_7SwizzleILi2ELi5ELi2EEENS4_18smem_ptr_flag_bitsILi32EEENSS_INS5_IJNSA_ILi32EEENSA_ILi4EEEEEENS5_IJSB_S15_EEEEEEEvNS4_8identityESZ_NS10_INS11_ILi3ELi4ELi3EEES14_NSS_INS5_IJNSA_ILi8EEES15_EEENS5_IJS15_SB_EEEEEEEvS1B_EENS_8epilogue10collective18CollectiveEpilogueINS1J_23Sm100TmaWarpSpecializedILi4ELi2ELi16ELb1ELb0EEEJSG_NS5_IJNSS_ISE_SB_EENSS_IS15_SB_EEEEEfSI_fSI_NS1J_6fusion15FusionCallbacksIS1N_NS1R_17LinearCombinationIffffLNS_15FloatRoundStyleE2EEESG_S1Q_JEEENS4_5SM1004TMEM4LOAD26SM100_TMEM_LOAD_16dp128b8xESZ_S1H_NS4_17SM75_U32x4_LDSM_NENS4_14SM90_TMA_STOREES1H_NS4_17SM90_U32x4_STSM_NENS4_39AutoVectorizingCopyWithAssumedAlignmentILi128EEEEEEvvEEEEvNT_6ParamsE) ;  /* 0xffffff7402a87950 */ /* 0x000fea0003c3ffff */
        .weak           $__internal_1_$__cuda_sm10x_tcgen05_guardrail_trap_phase_invalid_during_alloc
        .type           $__internal_1_$__cuda_sm10x_tcgen05_guardrail_trap_phase_invalid_during_alloc,@function
        .size           $__internal_1_$__cuda_sm10x_tcgen05_guardrail_trap_phase_invalid_during_alloc,($__internal_2_$__cuda_sm10x_tcgen05_guardrail_trap_unallocated_columns_being_dealloced - $__internal_1_$__cuda_sm10x_tcgen05_guardrail_trap_phase_invalid_during_alloc)
$__internal_1_$__cuda_sm10x_tcgen05_guardrail_trap_phase_invalid_during_alloc:
[----:B------:R-:W-:Y:S05]  /*8960*/  BPT.TRAP 0x1 ;  /* 0x000000040000795c */ /* 0x000fea0000300000 */
[----:B------:R-:W-:-:S04]  /*8970*/  MOV R3, 0x0 ;  /* 0x0000000000037802 */ /* 0x000fc80000000f00 */
[----:B------:R-:W-:Y:S05]  /*8980*/  RET.REL.NODEC R2 `(_ZN7cutlass13device_kernelINS_4gemm6kernel13GemmUniversalIN4cute5tupleIJiiiiEEENS1_10collective13CollectiveMmaINS1_35MainloopSm100TmaUmmaWarpSpecializedILi4ELi2ELi4ENS5_IJNS4_1CILi1EEESB_SB_EEEEENS5_IJNSA_ILi64EEENSA_ILi128EEESE_EEEfNS5_IJSB_llEEEfNS5_IJlSB_lEEENS4_8TiledMMAINS4_8MMA_AtomIJNS4_17SM100_MMA_TF32_SSINS_10tfloat32_tESM_fLi64ELi128ELNS4_4UMMA5MajorE1ELSO_0ELNSN_7ScaleInE0ELSP_0EEEEEENS4_6LayoutISC_NS5_IJNSA_ILi0EEEST_ST_EEEEENS5_IJNS4_10UnderscoreESW_SW_EEEEENS4_13SM90_TMA_LOADENS4_14ComposedLayoutINS4_7SwizzleILi2ELi5ELi2EEENS4_18smem_ptr_flag_bitsILi32EEENSS_INS5_IJNSA_ILi32EEENSA_ILi4EEEEEENS5_IJSB_S15_EEEEEEEvNS4_8identityESZ_NS10_INS11_ILi3ELi4ELi3EEES14_NSS_INS5_IJNSA_ILi8EEES15_EEENS5_IJS15_SB_EEEEEEEvS1B_EENS_8epilogue10collective18CollectiveEpilogueINS1J_23Sm100TmaWarpSpecializedILi4ELi2ELi16ELb1ELb0EEEJSG_NS5_IJNSS_ISE_SB_EENSS_IS15_SB_EEEEEfSI_fSI_NS1J_6fusion15FusionCallbacksIS1N_NS1R_17LinearCombinationIffffLNS_15FloatRoundStyleE2EEESG_S1Q_JEEENS4_5SM1004TMEM4LOAD26SM100_TMEM_LOAD_16dp128b8xESZ_S1H_NS4_17SM75_U32x4_LDSM_NENS4_14SM90_TMA_STOREES1H_NS4_17SM90_U32x4_STSM_NENS4_39AutoVectorizingCopyWithAssumedAlignmentILi128EEEEEEvvEEEEvNT_6ParamsE) ;  /* 0xffffff74029c7950 */ /* 0x000fea0003c3ffff */
        .weak           $__internal_2_$__cuda_sm10x_tcgen05_guardrail_trap_unallocated_columns_being_dealloced
        .type           $__internal_2_$__cuda_sm10x_tcgen05_guardrail_trap_unallocated_columns_being_dealloced,@function
        .size           $__internal_2_$__cuda_sm10x_tcgen05_guardrail_trap_unallocated_columns_being_dealloced,(.L_x_176 - $__internal_2_$__cuda_sm10x_tcgen05_guardrail_trap_unallocated_columns_being_dealloced)
$__internal_2_$__cuda_sm10x_tcgen05_guardrail_trap_unallocated_columns_being_dealloced:
[----:B------:R-:W-:Y:S05]  /*8990*/  BPT.TRAP 0x1 ;  /* 0x000000040000795c */ /* 0x000fea0000300000 */
[----:B------:R-:W-:-:S04]  /*89a0*/  HFMA2 R3, -RZ, RZ, 0, 0 ;  /* 0x00000000ff037431 */ /* 0x000fc800000001ff */
[----:B------:R-:W-:Y:S05]  /*89b0*/  RET.REL.NODEC R2 `(_ZN7cutlass13device_kernelINS_4gemm6kernel13GemmUniversalIN4cute5tupleIJiiiiEEENS1_10collective13CollectiveMmaINS1_35MainloopSm100TmaUmmaWarpSpecializedILi4ELi2ELi4ENS5_IJNS4_1CILi1EEESB_SB_EEEEENS5_IJNSA_ILi64EEENSA_ILi128EEESE_EEEfNS5_IJSB_llEEEfNS5_IJlSB_lEEENS4_8TiledMMAINS4_8MMA_AtomIJNS4_17SM100_MMA_TF32_SSINS_10tfloat32_tESM_fLi64ELi128ELNS4_4UMMA5MajorE1ELSO_0ELNSN_7ScaleInE0ELSP_0EEEEEENS4_6LayoutISC_NS5_IJNSA_ILi0EEEST_ST_EEEEENS5_IJNS4_10UnderscoreESW_SW_EEEEENS4_13SM90_TMA_LOADENS4_14ComposedLayoutINS4_7SwizzleILi2ELi5ELi2EEENS4_18smem_ptr_flag_bitsILi32EEENSS_INS5_IJNSA_ILi32EEENSA_ILi4EEEEEENS5_IJSB_S15_EEEEEEEvNS4_8identityESZ_NS10_INS11_ILi3ELi4ELi3EEES14_NSS_INS5_IJNSA_ILi8EEES15_EEENS5_IJS15_SB_EEEEEEEvS1B_EENS_8epilogue10collective18CollectiveEpilogueINS1J_23Sm100TmaWarpSpecializedILi4ELi2ELi16ELb1ELb0EEEJSG_NS5_IJNSS_ISE_SB_EENSS_IS15_SB_EEEEEfSI_fSI_NS1J_6fusion15FusionCallbacksIS1N_NS1R_17LinearCombinationIffffLNS_15FloatRoundStyleE2EEESG_S1Q_JEEENS4_5SM1004TMEM4LOAD26SM100_TMEM_LOAD_16dp128b8xESZ_S1H_NS4_17SM75_U32x4_LDSM_NENS4_14SM90_TMA_STOREES1H_NS4_17SM90_U32x4_STSM_NENS4_39AutoVectorizingCopyWithAssumedAlignmentILi128EEEEEEvvEEEEvNT_6ParamsE) ;  /* 0xffffff7402907950 */ /* 0x000fea0003c3ffff */
.L_x_175:
[----:B------:R-:W-:-:S00]  /*89c0*/  BRA `(.L_x_175) ;  /* 0xfffffffc00fc7947 */ /* 0x000fc0000383ffff */
[----:B------:R-:W-:-:S00]  /*89d0*/  NOP ;  /* 0x0000000000007918 */ /* 0x000fc00000000000 */
        /* <DEDUP_REMOVED lines=10> */
.L_x_176:


//--------------------- .nv.global.init           --------------------------
	.section	.nv.global.init,"aw",@progbits
.nv.global.init:
	.type		$str$27,@object
	.size		$str$27,($str$28 - $str$27)
$str$27:
        /*0000*/ 	.byte	0x28, 0x61, 0x64, 0x64, 0x72, 0x65, 0x73, 0x73, 0x20, 0x26, 0x20, 0x6d, 0x61, 0x73, 0x6b, 0x29
        /*0010*/ 	.byte	0x20, 0x3d, 0x3d, 0x20, 0x30, 0x00
	.type		$str$28,@object
	.size		$str$28,($str$26 - $str$28)
$str$28:
        /*0016*/ 	.byte	0x2f, 0x74, 0x6d, 0x70, 0x2f, 0x63, 0x75, 0x74, 0x6c, 0x61, 0x73, 0x73, 0x5f, 0x73, 0x77, 0x65
        /*0026*/ 	.byte	0x65, 0x70, 0x5f, 0x73, 0x72, 0x63, 0x2f, 0x69, 0x6e, 0x63, 0x6c, 0x75, 0x64, 0x65, 0x2f, 0x63
        /*0036*/ 	.byte	0x75, 0x74, 0x65, 0x2f, 0x70, 0x6f, 0x69, 0x6e, 0x74, 0x65, 0x72, 0x5f, 0x66, 0x6c, 0x61, 0x67
        /*0046*/ 	.byte	0x67, 0x65, 0x64, 0x2e, 0x68, 0x70, 0x70, 0x00
	.type		$str$26,@object
	.size		$str$26,($str$25 - $str$26)
$str$26:
        /*004e*/ 	.byte	0x2f, 0x74, 0x6d, 0x70, 0x2f, 0x63, 0x75, 0x74, 0x6c, 0x61, 0x73, 0x73, 0x5f, 0x73, 0x77, 0x65
        /*005e*/ 	.byte	0x65, 0x70, 0x5f, 0x73, 0x72, 0x63, 0x2f, 0x69, 0x6e, 0x63, 0x6c, 0x75, 0x64, 0x65, 0x2f, 0x63
        /*006e*/ 	.byte	0x75, 0x74, 0x65, 0x2f, 0x61, 0x74, 0x6f, 0x6d, 0x2f, 0x63, 0x6f, 0x70, 0x79, 0x5f, 0x74, 0x72
        /*007e*/ 	.byte	0x61, 0x69, 0x74, 0x73, 0x5f, 0x73, 0x6d, 0x31, 0x30, 0x30, 0x2e, 0x68, 0x70, 0x70, 0x00
	.type		$str$25,@object
	.size		$str$25,(__unnamed_1 - $str$25)
$str$25:
        /*008d*/ 	.byte	0x28, 0x28, 0x75, 0x69, 0x6e, 0x74, 0x33, 0x32, 0x5f, 0x74, 0x28, 0x74, 0x68, 0x72, 0x65, 0x61
        /*009d*/ 	.byte	0x64, 0x49, 0x64, 0x78, 0x2e, 0x78, 0x29, 0x20, 0x2f, 0x20, 0x33, 0x32, 0x29, 0x20, 0x25, 0x20
        /*00ad*/ 	.byte	0x34, 0x29, 0x20, 0x3d, 0x3d, 0x20, 0x28, 0x28, 0x28, 0x74, 0x6d, 0x65, 0x6d, 0x5f, 0x61, 0x64
        /*00bd*/ 	.byte	0x64, 0x72, 0x20, 0x3e, 0x3e, 0x20, 0x31, 0x36, 0x29, 0x20, 0x2f, 0x20, 0x33, 0x32, 0x29, 0x20
        /*00cd*/ 	.byte	0x25, 0x20, 0x34, 0x29, 0x00
	.type		__unnamed_1,@object
	.size		__unnamed_1,(__unnamed_2 - __unnamed_1)
__unnamed_1:
        /*00d2*/ 	.byte	0x61, 0x75, 0x74, 0x6f, 0x20, 0x63, 0x75, 0x74, 0x65, 0x3a, 0x3a, 0x61, 0x73, 0x5f, 0x70, 0x6f
        /* <DEDUP_REMOVED lines=23> */
        /*0252*/ 	.byte	0x3c, 0x32, 0x30, 0x34, 0x38, 0x3e, 0x3e, 0x3e, 0x3e, 0x5d, 0x00
	.type		__unnamed_2,@object
	.size		__unnamed_2,(.L_2 - __unnamed_2)
__unnamed_2:
        /* <DEDUP_REMOVED lines=45> */
        /*052d*/ 	.byte	0x3e, 0x3e, 0x3e, 0x5d, 0x00
.L_2:


//--------------------- .nv.shared._ZN7cutlass13device_kernelINS_4gemm6kernel13GemmUniversalIN4cute5tupleIJiiiiEEENS1_10collective13CollectiveMmaINS1_35MainloopSm100TmaUmmaWarpSpecializedILi4ELi2ELi4ENS5_IJNS4_1CILi1EEESB_SB_EEEEENS5_IJNSA_ILi64EEENSA_ILi128EEESE_EEEfNS5_IJSB_llEEEfNS5_IJlSB_lEEENS4_8TiledMMAINS4_8MMA_AtomIJNS4_17SM100_MMA_TF32_SSINS_10tfloat32_tESM_fLi64ELi128ELNS4_4UMMA5MajorE1ELSO_0ELNSN_7ScaleInE0ELSP_0EEEEEENS4_6LayoutISC_NS5_IJNSA_ILi0EEEST_ST_EEEEENS5_IJNS4_10UnderscoreESW_SW_EEEEENS4_13SM90_TMA_LOADENS4_14ComposedLayoutINS4_7SwizzleILi2ELi5ELi2EEENS4_18smem_ptr_flag_bitsILi32EEENSS_INS5_IJNSA_ILi32EEENSA_ILi4EEEEEENS5_IJSB_S15_EEEEEEEvNS4_8identityESZ_NS10_INS11_ILi3ELi4ELi3EEES14_NSS_INS5_IJNSA_ILi8EEES15_EEENS5_IJS15_SB_EEEEEEEvS1B_EENS_8epilogue10collective18CollectiveEpilogueINS1J_23Sm100TmaWarpSpecializedILi4ELi2ELi16ELb1ELb0EEEJSG_NS5_IJNSS_ISE_SB_EENSS_IS15_SB_EEEEEfSI_fSI_NS1J_6fusion15FusionCallbacksIS1N_NS1R_17LinearCombinationIffffLNS_15FloatRoundStyleE2EEESG_S1Q_JEEENS4_5SM1004TMEM4LOAD26SM100_TMEM_LOAD_16dp128b8xESZ_S1H_NS4_17SM75_U32x4_LDSM_NENS4_14SM90_TMA_STOREES1H_NS4_17SM90_U32x4_STSM_NENS4_39AutoVectorizingCopyWithAssumedAlignmentILi128EEEEEEvvEEEEvNT_6ParamsE --------------------------
	.section	.nv.shared._ZN7cutlass13device_kernelINS_4gemm6kernel13GemmUniversalIN4cute5tupleIJiiiiEEENS1_10collective13CollectiveMmaINS1_35MainloopSm100TmaUmmaWarpSpecializedILi4ELi2ELi4ENS5_IJNS4_1CILi1EEESB_SB_EEEEENS5_IJNSA_ILi64EEENSA_ILi128EEESE_EEEfNS5_IJSB_llEEEfNS5_IJlSB_lEEENS4_8TiledMMAINS4_8MMA_AtomIJNS4_17SM100_MMA_TF32_SSINS_10tfloat32_tESM_fLi64ELi128ELNS4_4UMMA5MajorE1ELSO_0ELNSN_7ScaleInE0ELSP_0EEEEEENS4_6LayoutISC_NS5_IJNSA_ILi0EEEST_ST_EEEEENS5_IJNS4_10UnderscoreESW_SW_EEEEENS4_13SM90_TMA_LOADENS4_14ComposedLayoutINS4_7SwizzleILi2ELi5ELi2EEENS4_18smem_ptr_flag_bitsILi32EEENSS_INS5_IJNSA_ILi32EEENSA_ILi4EEEEEENS5_IJSB_S15_EEEEEEEvNS4_8identityESZ_NS10_INS11_ILi3ELi4ELi3EEES14_NSS_INS5_IJNSA_ILi8EEES15_EEENS5_IJS15_SB_EEEEEEEvS1B_EENS_8epilogue10collective18CollectiveEpilogueINS1J_23Sm100TmaWarpSpecializedILi4ELi2ELi16ELb1ELb0EEEJSG_NS5_IJNSS_ISE_SB_EENSS_IS15_SB_EEEEEfSI_fSI_NS1J_6fusion15FusionCallbacksIS1N_NS1R_17LinearCombinationIffffLNS_15FloatRoundStyleE2EEESG_S1Q_JEEENS4_5SM1004TMEM4LOAD26SM100_TMEM_LOAD_16dp128b8xESZ_S1H_NS4_17SM75_U32x4_LDSM_NENS4_14SM90_TMA_STOREES1H_NS4_17SM90_U32x4_STSM_NENS4_39AutoVectorizingCopyWithAssumedAlignmentILi128EEEEEEvvEEEEvNT_6ParamsE,"aw",@nobits
	.sectionflags	@""
	.align	16
	.zero		1024


//--------------------- .nv.shared.reserved.0     --------------------------
	.section	.nv.shared.reserved.0,"aw",@nobits
	.weak		__nv_reservedSMEM_offset_0_alias
	.size		__nv_reservedSMEM_offset_0_alias, 0, 64
	.other		__nv_reservedSMEM_offset_0_alias,@"STO_CUDA_RESERVED_SHARED STV_DEFAULT"
__nv_reservedSMEM_offset_0_alias:
	.zero		0
.nv.shared.reserved.0:
	.zero		64
	.weak		__nv_reservedSMEM_tcgen05_partition
	.type		__nv_reservedSMEM_tcgen05_partition,@object
	.size		__nv_reservedSMEM_tcgen05_partition,(.L_0 - __nv_reservedSMEM_tcgen05_partition)
__nv_reservedSMEM_tcgen05_partition:
	.zero		32
.L_0:


//--------------------- .nv.global                --------------------------
	.section	.nv.global,"aw",@nobits
.nv.global:
	.type		_ZN40_INTERNAL_53a13f71_4_k_cu_665a65bf_329074cute1_E,@object
	.size		_ZN40_INTERNAL_53a13f71_4_k_cu_665a65bf_329074cute1_E,(_ZN40_INTERNAL_53a13f71_4_k_cu_665a65bf_329074cuda3std3__45__cpo6cbeginE - _ZN40_INTERNAL_53a13f71_4_k_cu_665a65bf_329074cute1_E)
_ZN40_INTERNAL_53a13f71_4_k_cu_665a65bf_329074cute1_E:
	.zero		1
	.type		_ZN40_INTERNAL_53a13f71_4_k_cu_665a65bf_329074cuda3std3__45__cpo6cbeginE,@object
	.size		_ZN40_INTERNAL_53a13f71_4_k_cu_665a65bf_329074cuda3std3__45__cpo6cbeginE,(_ZN40_INTERNAL_53a13f71_4_k_cu_665a65bf_329074cuda3std3__48in_placeE - _ZN40_INTERNAL_53a13f71_4_k_cu_665a65bf_329074cuda3std3__45__cpo6cbeginE)
_ZN40_INTERNAL_53a13f71_4_k_cu_665a65bf_329074cuda3std3__45__cpo6cbeginE:
	.zero		1
	.type		_ZN40_INTERNAL_53a13f71_4_k_cu_665a65bf_329074cuda3std3__48in_placeE,@object
	.size		_ZN40_INTERNAL_53a13f71_4_k_cu_665a65bf_329074cuda3std3__48in_placeE,(_ZN40_INTERNAL_53a13f71_4_k_cu_665a65bf_329074cuda3std6ranges3__45__cpo9iter_moveE - _ZN40_INTERNAL_53a13f71_4_k_cu_665a65bf_329074cuda3std3__48in_placeE)
_ZN40_INTERNAL_53a13f71_4_k_cu_665a65bf_329074cuda3std3__48in_placeE:
	.zero		1
	.type		_ZN40_INTERNAL_53a13f71_4_k_cu_665a65bf_329074cuda3std6ranges3__45__cpo9iter_moveE,@object
	.size		_ZN40_INTERNAL_53a13f71_4_k_cu_665a65bf_329074cuda3std6ranges3__45__cpo9iter_moveE,(_ZN40_INTERNAL_53a13f71_4_k_cu_665a65bf_329074cuda3std3__45__cpo5beginE - _ZN40_INTERNAL_53a13f71_4_k_cu_665a65bf_329074cuda3std6ranges3__45__cpo9iter_moveE)
_ZN40_INTERNAL_53a13f71_4_k_cu_665a65bf_329074cuda3std6ranges3__45__cpo9iter_moveE:
	.zero		1
	.type		_ZN40_INTERNAL_53a13f71_4_k_cu_665a65bf_329074cuda3std3__45__cpo5beginE,@object
	.size		_ZN40_INTERNAL_53a13f71_4_k_cu_665a65bf_329074cuda3std3__45__cpo5beginE,(_ZN40_INTERNAL_53a13f71_4_k_cu_665a65bf_329074cuda3std3__442_GLOBAL__N__53a13f71_4_k_cu_665a65bf_329076ignoreE - _ZN40_INTERNAL_53a13f71_4_k_cu_665a65bf_329074cuda3std3__45__cpo5beginE)
_ZN40_INTERNAL_53a13f71_4_k_cu_665a65bf_329074cuda3std3__45__cpo5beginE:
	.zero		1
	.type		_ZN40_INTERNAL_53a13f71_4_k_cu_665a65bf_329074cuda3std3__442_GLOBAL__N__53a13f71_4_k_cu_665a65bf_329076ignoreE,@object
	.size		_ZN40_INTERNAL_53a13f71_4_k_cu_665a65bf_329074cuda3std3__442_GLOBAL__N__53a13f71_4_k_cu_665a65bf_329076ignoreE,(_ZN40_INTERNAL_53a13f71_4_k_cu_665a65bf_329074cute7productE - _ZN40_INTERNAL_53a13f71_4_k_cu_665a65bf_329074cuda3std3__442_GLOBAL__N__53a13f71_4_k_cu_665a65bf_329076ignoreE)
_ZN40_INTERNAL_53a13f71_4_k_cu_665a65bf_329074cuda3std3__442_GLOBAL__N__53a13f71_4_k_cu_665a65bf_329076ignoreE:
	.zero		1
	.type		_ZN40_INTERNAL_53a13f71_4_k_cu_665a65bf_329074cute7productE,@object
	.size		_ZN40_INTERNAL_53a13f71_4_k_cu_665a65bf_329074cute7productE,(_ZN40_INTERNAL_53a13f71_4_k_cu_665a65bf_329074cuda3std3__45__cpo3endE - _ZN40_INTERNAL_53a13f71_4_k_cu_665a65bf_329074cute7productE)
_ZN40_INTERNAL_53a13f71_4_k_cu_665a65bf_329074cute7productE:
	.zero		1
	.type		_ZN40_INTERNAL_53a13f71_4_k_cu_665a65bf_329074cuda3std3__45__cpo3endE,@object
	.size		_ZN40_INTERNAL_53a13f71_4_k_cu_665a65bf_329074cuda3std3__45__cpo3endE,(_ZN40_INTERNAL_53a13f71_4_k_cu_665a65bf_329074cuda3std3__419piecewise_constructE - _ZN40_INTERNAL_53a13f71_4_k_cu_665a65bf_329074cuda3std3__45__cpo3endE)
_ZN40_INTERNAL_53a13f71_4_k_cu_665a65bf_329074cuda3std3__45__cpo3endE:
	.zero		1
	.type		_ZN40_INTERNAL_53a13f71_4_k_cu_665a65bf_329074cuda3std3__419piecewise_constructE,@object
	.size		_ZN40_INTERNAL_53a13f71_4_k_cu_665a65bf_329074cuda3std3__419piecewise_constructE,(_ZN40_INTERNAL_53a13f71_4_k_cu_665a65bf_329074cuda3std3__45__cpo4cendE - _ZN40_INTERNAL_53a13f71_4_k_cu_665a65bf_329074cuda3std3__419piecewise_constructE)
_ZN40_INTERNAL_53a13f71_4_k_cu_665a65bf_329074cuda3std3__419piecewise_constructE:
	.zero		1
	.type		_ZN40_INTERNAL_53a13f71_4_k_cu_665a65bf_329074cuda3std3__45__cpo4cendE,@object
	.size		_ZN40_INTERNAL_53a13f71_4_k_cu_665a65bf_329074cuda3std3__45__cpo4cendE,(_ZN40_INTERNAL_53a13f71_4_k_cu_665a65bf_329074cuda3std6ranges3__45__cpo4swapE - _ZN40_INTERNAL_53a13f71_4_k_cu_665a65bf_329074cuda3std3__45__cpo4cendE)
_ZN40_INTERNAL_53a13f71_4_k_cu_665a65bf_329074cuda3std3__45__cpo4cendE:
	.zero		1
	.type		_ZN40_INTERNAL_53a13f71_4_k_cu_665a65bf_329074cuda3std6ranges3__45__cpo4swapE,@object
	.size		_ZN40_INTERNAL_53a13f71_4_k_cu_665a65bf_329074cuda3std6ranges3__45__cpo4swapE,(.L_10 - _ZN40_INTERNAL_53a13f71_4_k_cu_665a65bf_329074cuda3std6ranges3__45__cpo4swapE)
_ZN40_INTERNAL_53a13f71_4_k_cu_665a65bf_329074cuda3std6ranges3__45__cpo4swapE:
	.zero		1
.L_10:


//--------------------- .nv.constant0._ZN7cutlass13device_kernelINS_4gemm6kernel13GemmUniversalIN4cute5tupleIJiiiiEEENS1_10collective13CollectiveMmaINS1_35MainloopSm100TmaUmmaWarpSpecializedILi4ELi2ELi4ENS5_IJNS4_1CILi1EEESB_SB_EEEEENS5_IJNSA_ILi64EEENSA_ILi128EEESE_EEEfNS5_IJSB_llEEEfNS5_IJlSB_lEEENS4_8TiledMMAINS4_8MMA_AtomIJNS4_17SM100_MMA_TF32_SSINS_10tfloat32_tESM_fLi64ELi128ELNS4_4UMMA5MajorE1ELSO_0ELNSN_7ScaleInE0ELSP_0EEEEEENS4_6LayoutISC_NS5_IJNSA_ILi0EEEST_ST_EEEEENS5_IJNS4_10UnderscoreESW_SW_EEEEENS4_13SM90_TMA_LOADENS4_14ComposedLayoutINS4_7SwizzleILi2ELi5ELi2EEENS4_18smem_ptr_flag_bitsILi32EEENSS_INS5_IJNSA_ILi32EEENSA_ILi4EEEEEENS5_IJSB_S15_EEEEEEEvNS4_8identityESZ_NS10_INS11_ILi3ELi4ELi3EEES14_NSS_INS5_IJNSA_ILi8EEES15_EEENS5_IJS15_SB_EEEEEEEvS1B_EENS_8epilogue10collective18CollectiveEpilogueINS1J_23Sm100TmaWarpSpecializedILi4ELi2ELi16ELb1ELb0EEEJSG_NS5_IJNSS_ISE_SB_EENSS_IS15_SB_EEEEEfSI_fSI_NS1J_6fusion15FusionCallbacksIS1N_NS1R_17LinearCombinationIffffLNS_15FloatRoundStyleE2EEESG_S1Q_JEEENS4_5SM1004TMEM4LOAD26SM100_TMEM_LOAD_16dp128b8xESZ_S1H_NS4_17SM75_U32x4_LDSM_NENS4_14SM90_TMA_STOREES1H_NS4_17SM90_U32x4_STSM_NENS4_39AutoVectorizingCopyWithAssumedAlignmentILi128EEEEEEvvEEEEvNT_6ParamsE --------------------------
	.section	.nv.constant0._ZN7cutlass13device_kernelINS_4gemm6kernel13GemmUniversalIN4cute5tupleIJiiiiEEENS1_10collective13CollectiveMmaINS1_35MainloopSm100TmaUmmaWarpSpecializedILi4ELi2ELi4ENS5_IJNS4_1CILi1EEESB_SB_EEEEENS5_IJNSA_ILi64EEENSA_ILi128EEESE_EEEfNS5_IJSB_llEEEfNS5_IJlSB_lEEENS4_8TiledMMAINS4_8MMA_AtomIJNS4_17SM100_MMA_TF32_SSINS_10tfloat32_tESM_fLi64ELi128ELNS4_4UMMA5MajorE1ELSO_0ELNSN_7ScaleInE0ELSP_0EEEEEENS4_6LayoutISC_NS5_IJNSA_ILi0EEEST_ST_EEEEENS5_IJNS4_10UnderscoreESW_SW_EEEEENS4_13SM90_TMA_LOADENS4_14ComposedLayoutINS4_7SwizzleILi2ELi5ELi2EEENS4_18smem_ptr_flag_bitsILi32EEENSS_INS5_IJNSA_ILi32EEENSA_ILi4EEEEEENS5_IJSB_S15_EEEEEEEvNS4_8identityESZ_NS10_INS11_ILi3ELi4ELi3EEES14_NSS_INS5_IJNSA_ILi8EEES15_EEENS5_IJS15_SB_EEEEEEEvS1B_EENS_8epilogue10collective18CollectiveEpilogueINS1J_23Sm100TmaWarpSpecializedILi4ELi2ELi16ELb1ELb0EEEJSG_NS5_IJNSS_ISE_SB_EENSS_IS15_SB_EEEEEfSI_fSI_NS1J_6fusion15FusionCallbacksIS1N_NS1R_17LinearCombinationIffffLNS_15FloatRoundStyleE2EEESG_S1Q_JEEENS4_5SM1004TMEM4LOAD26SM100_TMEM_LOAD_16dp128b8xESZ_S1H_NS4_17SM75_U32x4_LDSM_NENS4_14SM90_TMA_STOREES1H_NS4_17SM90_U32x4_STSM_NENS4_39AutoVectorizingCopyWithAssumedAlignmentILi128EEEEEEvvEEEEvNT_6ParamsE,"a",@progbits
	.sectionflags	@""
	.align	4
.nv.constant0._ZN7cutlass13device_kernelINS_4gemm6kernel13GemmUniversalIN4cute5tupleIJiiiiEEENS1_10collective13CollectiveMmaINS1_35MainloopSm100TmaUmmaWarpSpecializedILi4ELi2ELi4ENS5_IJNS4_1CILi1EEESB_SB_EEEEENS5_IJNSA_ILi64EEENSA_ILi128EEESE_EEEfNS5_IJSB_llEEEfNS5_IJlSB_lEEENS4_8TiledMMAINS4_8MMA_AtomIJNS4_17SM100_MMA_TF32_SSINS_10tfloat32_tESM_fLi64ELi128ELNS4_4UMMA5MajorE1ELSO_0ELNSN_7ScaleInE0ELSP_0EEEEEENS4_6LayoutISC_NS5_IJNSA_ILi0EEEST_ST_EEEEENS5_IJNS4_10UnderscoreESW_SW_EEEEENS4_13SM90_TMA_LOADENS4_14ComposedLayoutINS4_7SwizzleILi2ELi5ELi2EEENS4_18smem_ptr_flag_bitsILi32EEENSS_INS5_IJNSA_ILi32EEENSA_ILi4EEEEEENS5_IJSB_S15_EEEEEEEvNS4_8identityESZ_NS10_INS11_ILi3ELi4ELi3EEES14_NSS_INS5_IJNSA_ILi8EEES15_EEENS5_IJS15_SB_EEEEEEEvS1B_EENS_8epilogue10collective18CollectiveEpilogueINS1J_23Sm100TmaWarpSpecializedILi4ELi2ELi16ELb1ELb0EEEJSG_NS5_IJNSS_ISE_SB_EENSS_IS15_SB_EEEEEfSI_fSI_NS1J_6fusion15FusionCallbacksIS1N_NS1R_17LinearCombinationIffffLNS_15FloatRoundStyleE2EEESG_S1Q_JEEENS4_5SM1004TMEM4LOAD26SM100_TMEM_LOAD_16dp128b8xESZ_S1H_NS4_17SM75_U32x4_LDSM_NENS4_14SM90_TMA_STOREES1H_NS4_17SM90_U32x4_STSM_NENS4_39AutoVectorizingCopyWithAssumedAlignmentILi128EEEEEEvvEEEEvNT_6ParamsE:
	.zero		2944


//--------------------- SYMBOLS --------------------------

	.type		.nv.reservedSmem.offset0,@object
	.size		.nv.reservedSmem.offset0,0x4
	.type		.nv.reservedSmem.cap,@object
	.size		.nv.reservedSmem.cap,0x4
	.type		__assertfail,@function
